	.target	sm_90a

	.elftype	@"ET_EXEC"


//--------------------- .note.nv.tkinfo           --------------------------
	.section	.note.nv.tkinfo,"",@"SHT_NOTE"
	.sectionflags	@"SHF_NOTE_NV_TKINFO"
	.tkinfo
        /*0018*/ 	.word	0x00000002
        /*0030*/ 	.string	""
        /*0030*/ 	.string	"ptxas"
        /*0030*/ 	.string	"Cuda compilation tools, release 13.0, V13.0.88"
        /*0030*/ 	.string	"Build cuda_13.0.r13.0/compiler.36424714_0"
        /*0030*/ 	.string	"-v  -suppress-debug-info  -lineinfo  -arch sm_90a "



//--------------------- .note.nv.cuinfo           --------------------------
	.section	.note.nv.cuinfo,"",@"SHT_NOTE"
	.sectionflags	@"SHF_NOTE_NV_CUINFO"
        /*0018*/ 	.short	0x0002
        /*001a*/ 	.short	0x005a
        /*001c*/ 	.short	0x0082
	.zero		2


//--------------------- .nv.info                  --------------------------
	.section	.nv.info,"",@"SHT_CUDA_INFO"
	.align	4


	//----- nvinfo : EIATTR_REGCOUNT
	.align		4
        /*0000*/ 	.byte	0x04, 0x2f
        /*0002*/ 	.short	(.L_1 - .L_0)
	.align		4
.L_0:
        /*0004*/ 	.word	index@(matmul_kernel)
        /*0008*/ 	.word	0x000000ff


	//----- nvinfo : EIATTR_FRAME_SIZE
	.align		4
.L_1:
        /*000c*/ 	.byte	0x04, 0x11
        /*000e*/ 	.short	(.L_3 - .L_2)
	.align		4
.L_2:
        /*0010*/ 	.word	index@(matmul_kernel)
        /*0014*/ 	.word	0x000005f0


	//----- nvinfo : EIATTR_MIN_STACK_SIZE
	.align		4
.L_3:
        /*0018*/ 	.byte	0x04, 0x12
        /*001a*/ 	.short	(.L_5 - .L_4)
	.align		4
.L_4:
        /*001c*/ 	.word	index@(matmul_kernel)
        /*0020*/ 	.word	0x000005f0
.L_5:


//--------------------- .nv.compat                --------------------------
	.section	.nv.compat,"",@"SHT_CUDA_COMPAT_INFO"
	.align	4
        /*0000*/ 	.byte	0x02, 0x09, 0x01, 0x00, 0x02, 0x02, 0x04, 0x00, 0x02, 0x05, 0x05, 0x00, 0x03, 0x07, 0x01, 0x01
        /*0010*/ 	.byte	0x02, 0x03, 0x00, 0x00, 0x02, 0x06, 0x01, 0x00, 0x04, 0x0b, 0x08, 0x00, 0x00, 0x00, 0x00, 0x00
        /*0020*/ 	.byte	0x00, 0x00, 0x00, 0x00


//--------------------- .nv.info.matmul_kernel    --------------------------
	.section	.nv.info.matmul_kernel,"",@"SHT_CUDA_INFO"
	.sectionflags	@""
	.align	4


	//----- nvinfo : EIATTR_CUDA_API_VERSION
	.align		4
        /*0000*/ 	.byte	0x04, 0x37
        /*0002*/ 	.short	(.L_7 - .L_6)
.L_6:
        /*0004*/ 	.word	0x00000082


	//----- nvinfo : EIATTR_KPARAM_INFO
	.align		4
.L_7:
        /*0008*/ 	.byte	0x04, 0x17
        /*000a*/ 	.short	(.L_9 - .L_8)
.L_8:
        /*000c*/ 	.word	0x00000000
        /*0010*/ 	.short	0x000d
        /*0012*/ 	.short	0x0048
        /*0014*/ 	.byte	0x00, 0xf4, 0x21, 0x00


	//----- nvinfo : EIATTR_KPARAM_INFO
	.align		4
.L_9:
        /*0018*/ 	.byte	0x04, 0x17
        /*001a*/ 	.short	(.L_11 - .L_10)
.L_10:
        /*001c*/ 	.word	0x00000000
        /*0020*/ 	.short	0x000c
        /*0022*/ 	.short	0x0040
        /*0024*/ 	.byte	0x00, 0xf4, 0x21, 0x00


	//----- nvinfo : EIATTR_KPARAM_INFO
	.align		4
.L_11:
        /*0028*/ 	.byte	0x04, 0x17
        /*002a*/ 	.short	(.L_13 - .L_12)
.L_12:
        /*002c*/ 	.word	0x00000000
        /*0030*/ 	.short	0x000b
        /*0032*/ 	.short	0x0038
        /*0034*/ 	.byte	0x00, 0xf0, 0x11, 0x00


	//----- nvinfo : EIATTR_KPARAM_INFO
	.align		4
.L_13:
        /*0038*/ 	.byte	0x04, 0x17
        /*003a*/ 	.short	(.L_15 - .L_14)
.L_14:
        /*003c*/ 	.word	0x00000000
        /*0040*/ 	.short	0x000a
        /*0042*/ 	.short	0x0034
        /*0044*/ 	.byte	0x00, 0xf0, 0x11, 0x00


	//----- nvinfo : EIATTR_KPARAM_INFO
	.align		4
.L_15:
        /*0048*/ 	.byte	0x04, 0x17
        /*004a*/ 	.short	(.L_17 - .L_16)
.L_16:
        /*004c*/ 	.word	0x00000000
        /*0050*/ 	.short	0x0009
        /*0052*/ 	.short	0x0030
        /*0054*/ 	.byte	0x00, 0xf0, 0x11, 0x00


	//----- nvinfo : EIATTR_KPARAM_INFO
	.align		4
.L_17:
        /*0058*/ 	.byte	0x04, 0x17
        /*005a*/ 	.short	(.L_19 - .L_18)
.L_18:
        /*005c*/ 	.word	0x00000000
        /*0060*/ 	.short	0x0008
        /*0062*/ 	.short	0x002c
        /*0064*/ 	.byte	0x00, 0xf0, 0x11, 0x00


	//----- nvinfo : EIATTR_KPARAM_INFO
	.align		4
.L_19:
        /*0068*/ 	.byte	0x04, 0x17
        /*006a*/ 	.short	(.L_21 - .L_20)
.L_20:
        /*006c*/ 	.word	0x00000000
        /*0070*/ 	.short	0x0007
        /*0072*/ 	.short	0x0028
        /*0074*/ 	.byte	0x00, 0xf0, 0x11, 0x00


	//----- nvinfo : EIATTR_KPARAM_INFO
	.align		4
.L_21:
        /*0078*/ 	.byte	0x04, 0x17
        /*007a*/ 	.short	(.L_23 - .L_22)
.L_22:
        /*007c*/ 	.word	0x00000000
        /*0080*/ 	.short	0x0006
        /*0082*/ 	.short	0x0024
        /*0084*/ 	.byte	0x00, 0xf0, 0x11, 0x00


	//----- nvinfo : EIATTR_KPARAM_INFO
	.align		4
.L_23:
        /*0088*/ 	.byte	0x04, 0x17
        /*008a*/ 	.short	(.L_25 - .L_24)
.L_24:
        /*008c*/ 	.word	0x00000000
        /*0090*/ 	.short	0x0005
        /*0092*/ 	.short	0x0020
        /*0094*/ 	.byte	0x00, 0xf0, 0x11, 0x00


	//----- nvinfo : EIATTR_KPARAM_INFO
	.align		4
.L_25:
        /*0098*/ 	.byte	0x04, 0x17
        /*009a*/ 	.short	(.L_27 - .L_26)
.L_26:
        /*009c*/ 	.word	0x00000000
        /*00a0*/ 	.short	0x0004
        /*00a2*/ 	.short	0x001c
        /*00a4*/ 	.byte	0x00, 0xf0, 0x11, 0x00


	//----- nvinfo : EIATTR_KPARAM_INFO
	.align		4
.L_27:
        /*00a8*/ 	.byte	0x04, 0x17
        /*00aa*/ 	.short	(.L_29 - .L_28)
.L_28:
        /*00ac*/ 	.word	0x00000000
        /*00b0*/ 	.short	0x0003
        /*00b2*/ 	.short	0x0018
        /*00b4*/ 	.byte	0x00, 0xf0, 0x11, 0x00


	//----- nvinfo : EIATTR_KPARAM_INFO
	.align		4
.L_29:
        /*00b8*/ 	.byte	0x04, 0x17
        /*00ba*/ 	.short	(.L_31 - .L_30)
.L_30:
        /*00bc*/ 	.word	0x00000000
        /*00c0*/ 	.short	0x0002
        /*00c2*/ 	.short	0x0010
        /*00c4*/ 	.byte	0x00, 0xf4, 0x21, 0x00


	//----- nvinfo : EIATTR_KPARAM_INFO
	.align		4
.L_31:
        /*00c8*/ 	.byte	0x04, 0x17
        /*00ca*/ 	.short	(.L_33 - .L_32)
.L_32:
        /*00cc*/ 	.word	0x00000000
        /*00d0*/ 	.short	0x0001
        /*00d2*/ 	.short	0x0008
        /*00d4*/ 	.byte	0x00, 0xf4, 0x21, 0x00


	//----- nvinfo : EIATTR_KPARAM_INFO
	.align		4
.L_33:
        /*00d8*/ 	.byte	0x04, 0x17
        /*00da*/ 	.short	(.L_35 - .L_34)
.L_34:
        /*00dc*/ 	.word	0x00000000
        /*00e0*/ 	.short	0x0000
        /*00e2*/ 	.short	0x0000
        /*00e4*/ 	.byte	0x00, 0xf4, 0x21, 0x00


	//----- nvinfo : EIATTR_SPARSE_MMA_MASK
	.align		4
.L_35:
        /*00e8*/ 	.byte	0x03, 0x50
        /*00ea*/ 	.short	0x0000


	//----- nvinfo : EIATTR_MAXREG_COUNT
	.align		4
        /*00ec*/ 	.byte	0x03, 0x1b
        /*00ee*/ 	.short	0x00ff


	//----- nvinfo : EIATTR_NUM_BARRIERS
	.align		4
        /*00f0*/ 	.byte	0x02, 0x4c
        /*00f2*/ 	.byte	0x01
	.zero		1


	//----- nvinfo : EIATTR_ANNOTATIONS
	.align		4
        /*00f4*/ 	.byte	0x04, 0x55
        /*00f6*/ 	.short	(.L_37 - .L_36)


	//   ....[0]....
.L_36:
        /*00f8*/ 	.word	0x00000001
        /*00fc*/ 	.byte	0x30, 0x21, 0x00, 0x00, 0x01, 0x00, 0x00, 0x00, 0x60, 0x21, 0x00, 0x00, 0x01, 0x00, 0x00, 0x00
        /* <DEDUP_REMOVED lines=607> */
        /*26fc*/ 	.byte	0xa0, 0xc0, 0x00, 0x00


	//----- nvinfo : EIATTR_MERCURY_ISA_VERSION
	.align		4
.L_37:
        /*2700*/ 	.byte	0x03, 0x5f
        /*2702*/ 	.short	0x0101


	//----- nvinfo : EIATTR_EXIT_INSTR_OFFSETS
	.align		4
        /*2704*/ 	.byte	0x04, 0x1c
        /*2706*/ 	.short	(.L_39 - .L_38)


	//   ....[0]....
.L_38:
        /*2708*/ 	.word	0x0000faf0


	//   ....[1]....
        /*270c*/ 	.word	0x0000fb20


	//----- nvinfo : EIATTR_REQNTID
	.align		4
.L_39:
        /*2710*/ 	.byte	0x04, 0x10
        /*2712*/ 	.short	(.L_41 - .L_40)
.L_40:
        /*2714*/ 	.word	0x00000100
        /*2718*/ 	.word	0x00000001
        /*271c*/ 	.word	0x00000001


	//----- nvinfo : EIATTR_CBANK_PARAM_SIZE
	.align		4
.L_41:
        /*2720*/ 	.byte	0x03, 0x19
        /*2722*/ 	.short	0x0050


	//----- nvinfo : EIATTR_PARAM_CBANK
	.align		4
        /*2724*/ 	.byte	0x04, 0x0a
        /*2726*/ 	.short	(.L_43 - .L_42)
	.align		4
.L_42:
        /*2728*/ 	.word	index@(.nv.constant0.matmul_kernel)
        /*272c*/ 	.short	0x0210
        /*272e*/ 	.short	0x0050


	//----- nvinfo : EIATTR_SW_WAR
	.align		4
.L_43:
        /*2730*/ 	.byte	0x04, 0x36
        /*2732*/ 	.short	(.L_45 - .L_44)
.L_44:
        /*2734*/ 	.word	0x00000008
.L_45:


//--------------------- .nv.callgraph             --------------------------
	.section	.nv.callgraph,"",@"SHT_CUDA_CALLGRAPH"
	.align	4
	.sectionentsize	8
	.align		4
        /*0000*/ 	.word	0x00000000
	.align		4
        /*0004*/ 	.word	0xffffffff
	.align		4
        /*0008*/ 	.word	0x00000000
	.align		4
        /*000c*/ 	.word	0xfffffffe
	.align		4
        /*0010*/ 	.word	0x00000000
	.align		4
        /*0014*/ 	.word	0xfffffffd
	.align		4
        /*0018*/ 	.word	0x00000000
	.align		4
        /*001c*/ 	.word	0xfffffffc


//--------------------- .text.matmul_kernel       --------------------------
	.section	.text.matmul_kernel,"ax",@progbits
	.align	128
        .global         matmul_kernel
        .type           matmul_kernel,@function
        .size           matmul_kernel,(.L_x_3 - matmul_kernel)
        .other          matmul_kernel,@"STO_CUDA_ENTRY STV_DEFAULT"
matmul_kernel:
.text.matmul_kernel:
[----:B------:R-:W0:Y:S08]  /*0000*/  LDC R1, c[0x0][0x28] ;  /* 0x00000a00ff017b82 */ /* 0x000e300000000800 */
[----:B------:R-:W1:Y:S01]  /*0010*/  LDC.64 R8, c[0x0][0x228] ;  /* 0x00008a00ff087b82 */ /* 0x000e620000000a00 */
[----:B------:R-:W2:Y:S01]  /*0020*/  S2R R5, SR_CTAID.X ;  /* 0x0000000000057919 */ /* 0x000ea20000002500 */
[----:B------:R-:W-:Y:S01]  /*0030*/  UMOV UR12, 0x400 ;  /* 0x00000400000c7882 */ /* 0x000fe20000000000 */
[----:B------:R-:W-:Y:S01]  /*0040*/  ULDC.64 UR14, c[0x0][0x208] ;  /* 0x00008200000e7ab9 */ /* 0x000fe20000000a00 */
[----:B0-----:R-:W-:Y:S01]  /*0050*/  VIADD R1, R1, 0xfffffa10 ;  /* 0xfffffa1001017836 */ /* 0x001fe20000000000 */
[----:B------:R-:W0:Y:S01]  /*0060*/  S2R R152, SR_TID.X ;  /* 0x0000000000987919 */ /* 0x000e220000002100 */
[----:B------:R-:W-:-:S02]  /*0070*/  CS2R R14, SRZ ;  /* 0x00000000000e7805 */ /* 0x000fc4000001ff00 */
[----:B------:R-:W-:Y:S01]  /*0080*/  CS2R R16, SRZ ;  /* 0x0000000000107805 */ /* 0x000fe2000001ff00 */
[----:B------:R-:W3:Y:S01]  /*0090*/  LDC R35, c[0x0][0x230] ;  /* 0x00008c00ff237b82 */ /* 0x000ee20000000800 */
[----:B------:R-:W-:Y:S02]  /*00a0*/  CS2R R18, SRZ ;  /* 0x0000000000127805 */ /* 0x000fe4000001ff00 */
[----:B------:R-:W-:Y:S02]  /*00b0*/  CS2R R20, SRZ ;  /* 0x0000000000147805 */ /* 0x000fe4000001ff00 */
[----:B------:R-:W-:Y:S02]  /*00c0*/  CS2R R22, SRZ ;  /* 0x0000000000167805 */ /* 0x000fe4000001ff00 */
[----:B------:R-:W-:Y:S02]  /*00d0*/  CS2R R36, SRZ ;  /* 0x0000000000247805 */ /* 0x000fe4000001ff00 */
[----:B------:R-:W-:-:S02]  /*00e0*/  CS2R R38, SRZ ;  /* 0x0000000000267805 */ /* 0x000fc4000001ff00 */
[----:B------:R-:W-:Y:S02]  /*00f0*/  CS2R R96, SRZ ;  /* 0x0000000000607805 */ /* 0x000fe4000001ff00 */
[----:B------:R-:W-:Y:S01]  /*0100*/  CS2R R98, SRZ ;  /* 0x0000000000627805 */ /* 0x000fe2000001ff00 */
[----:B------:R-:W4:Y:S01]  /*0110*/  S2UR UR4, SR_CgaCtaId ;  /* 0x00000000000479c3 */ /* 0x000f220000008800 */
[----:B------:R-:W-:Y:S02]  /*0120*/  CS2R R100, SRZ ;  /* 0x0000000000647805 */ /* 0x000fe4000001ff00 */
[----:B------:R-:W-:Y:S02]  /*0130*/  CS2R R102, SRZ ;  /* 0x0000000000667805 */ /* 0x000fe4000001ff00 */
[----:B------:R-:W-:Y:S02]  /*0140*/  CS2R R108, SRZ ;  /* 0x00000000006c7805 */ /* 0x000fe4000001ff00 */
[----:B------:R-:W-:-:S02]  /*0150*/  CS2R R110, SRZ ;  /* 0x00000000006e7805 */ /* 0x000fc4000001ff00 */
[----:B------:R-:W-:Y:S02]  /*0160*/  CS2R R104, SRZ ;  /* 0x0000000000687805 */ /* 0x000fe4000001ff00 */
[----:B------:R-:W-:Y:S02]  /*0170*/  CS2R R106, SRZ ;  /* 0x00000000006a7805 */ /* 0x000fe4000001ff00 */
[----:B------:R-:W-:Y:S01]  /*0180*/  CS2R R40, SRZ ;  /* 0x0000000000287805 */ /* 0x000fe2000001ff00 */
[----:B-1----:R-:W-:Y:S01]  /*0190*/  VIADD R0, R9, 0x3f ;  /* 0x0000003f09007836 */ /* 0x002fe20000000000 */
[----:B------:R-:W-:Y:S02]  /*01a0*/  CS2R R42, SRZ ;  /* 0x00000000002a7805 */ /* 0x000fe4000001ff00 */
[----:B------:R-:W-:Y:S02]  /*01b0*/  CS2R R76, SRZ ;  /* 0x00000000004c7805 */ /* 0x000fe4000001ff00 */
[----:B------:R-:W-:-:S02]  /*01c0*/  CS2R R78, SRZ ;  /* 0x00000000004e7805 */ /* 0x000fc4000001ff00 */
[----:B------:R-:W-:Y:S02]  /*01d0*/  CS2R R44, SRZ ;  /* 0x00000000002c7805 */ /* 0x000fe4000001ff00 */
[----:B------:R-:W-:Y:S02]  /*01e0*/  SHF.R.S32.HI R3, RZ, 0x1f, R0 ;  /* 0x0000001fff037819 */ /* 0x000fe40000011400 */
[----:B------:R-:W-:Y:S02]  /*01f0*/  CS2R R46, SRZ ;  /* 0x00000000002e7805 */ /* 0x000fe4000001ff00 */
[----:B------:R-:W-:Y:S01]  /*0200*/  CS2R R80, SRZ ;  /* 0x0000000000507805 */ /* 0x000fe2000001ff00 */
[----:B---3--:R-:W-:Y:S01]  /*0210*/  VIADD R35, R35, 0x3f ;  /* 0x0000003f23237836 */ /* 0x008fe20000000000 */
[----:B------:R-:W-:Y:S02]  /*0220*/  LEA.HI R3, R3, R0, RZ, 0x6 ;  /* 0x0000000003037211 */ /* 0x000fe400078f30ff */
[----:B------:R-:W-:-:S02]  /*0230*/  CS2R R82, SRZ ;  /* 0x0000000000527805 */ /* 0x000fc4000001ff00 */
[----:B--2---:R-:W-:Y:S02]  /*0240*/  IABS R10, R5 ;  /* 0x00000005000a7213 */ /* 0x004fe40000000000 */
[----:B------:R-:W-:Y:S02]  /*0250*/  CS2R R48, SRZ ;  /* 0x0000000000307805 */ /* 0x000fe4000001ff00 */
[----:B------:R-:W-:Y:S02]  /*0260*/  SHF.R.S32.HI R3, RZ, 0x6, R3 ;  /* 0x00000006ff037819 */ /* 0x000fe40000011403 */
[----:B------:R-:W-:Y:S02]  /*0270*/  CS2R R50, SRZ ;  /* 0x0000000000327805 */ /* 0x000fe4000001ff00 */
[----:B------:R-:W-:Y:S01]  /*0280*/  CS2R R84, SRZ ;  /* 0x0000000000547805 */ /* 0x000fe2000001ff00 */
[----:B----4-:R-:W-:Y:S01]  /*0290*/  ULEA UR12, UR4, UR12, 0x18 ;  /* 0x0000000c040c7291 */ /* 0x010fe2000f8ec03f */
[----:B------:R-:W-:Y:S01]  /*02a0*/  CS2R R86, SRZ ;  /* 0x0000000000567805 */ /* 0x000fe2000001ff00 */
[----:B------:R-:W-:Y:S01]  /*02b0*/  IMAD.SHL.U32 R4, R3, 0x8, RZ ;  /* 0x0000000803047824 */ /* 0x000fe200078e00ff */
[----:B------:R-:W-:-:S02]  /*02c0*/  CS2R R116, SRZ ;  /* 0x0000000000747805 */ /* 0x000fc4000001ff00 */
[----:B------:R-:W-:Y:S02]  /*02d0*/  CS2R R118, SRZ ;  /* 0x0000000000767805 */ /* 0x000fe4000001ff00 */
[-C--:B------:R-:W-:Y:S02]  /*02e0*/  IABS R7, R4.reuse ;  /* 0x0000000400077213 */ /* 0x080fe40000000000 */
[----:B------:R-:W-:Y:S02]  /*02f0*/  IABS R12, R4 ;  /* 0x00000004000c7213 */ /* 0x000fe40000000000 */
[----:B------:R-:W1:Y:S08]  /*0300*/  I2F.RP R0, R7 ;  /* 0x0000000700007306 */ /* 0x000e700000209400 */
[----:B-1----:R-:W1:Y:S02]  /*0310*/  MUFU.RCP R0, R0 ;  /* 0x0000000000007308 */ /* 0x002e640000001000 */
[----:B-1----:R-:W-:-:S02]  /*0320*/  VIADD R2, R0, 0xffffffe ;  /* 0x0ffffffe00027836 */ /* 0x002fc40000000000 */
[----:B------:R-:W-:-:S04]  /*0330*/  IMAD.MOV R0, RZ, RZ, -R12 ;  /* 0x000000ffff007224 */ /* 0x000fc800078e0a0c */
[----:B------:R1:W2:Y:S02]  /*0340*/  F2I.FTZ.U32.TRUNC.NTZ R3, R2 ;  /* 0x0000000200037305 */ /* 0x0002a4000021f000 */
[----:B-1----:R-:W-:Y:S02]  /*0350*/  IMAD.MOV.U32 R2, RZ, RZ, RZ ;  /* 0x000000ffff027224 */ /* 0x002fe400078e00ff */
[----:B--2---:R-:W-:-:S04]  /*0360*/  IMAD.MOV R6, RZ, RZ, -R3 ;  /* 0x000000ffff067224 */ /* 0x004fc800078e0a03 */
[----:B------:R-:W-:Y:S02]  /*0370*/  IMAD R11, R6, R7, RZ ;  /* 0x00000007060b7224 */ /* 0x000fe400078e02ff */
[----:B------:R-:W-:Y:S02]  /*0380*/  IMAD.MOV.U32 R6, RZ, RZ, R10 ;  /* 0x000000ffff067224 */ /* 0x000fe400078e000a */
[----:B------:R-:W-:-:S06]  /*0390*/  IMAD.HI.U32 R3, R3, R11, R2 ;  /* 0x0000000b03037227 */ /* 0x000fcc00078e0002 */
[----:B------:R-:W-:-:S04]  /*03a0*/  IMAD.HI.U32 R3, R3, R6, RZ ;  /* 0x0000000603037227 */ /* 0x000fc800078e00ff */
[----:B------:R-:W-:-:S05]  /*03b0*/  IMAD R0, R3, R0, R6 ;  /* 0x0000000003007224 */ /* 0x000fca00078e0206 */
[----:B------:R-:W-:-:S13]  /*03c0*/  ISETP.GT.U32.AND P1, PT, R7, R0, PT ;  /* 0x000000000700720c */ /* 0x000fda0003f24070 */
[----:B------:R-:W-:Y:S02]  /*03d0*/  @!P1 IMAD.IADD R0, R0, 0x1, -R7 ;  /* 0x0000000100009824 */ /* 0x000fe400078e0a07 */
[----:B------:R-:W-:Y:S01]  /*03e0*/  @!P1 VIADD R3, R3, 0x1 ;  /* 0x0000000103039836 */ /* 0x000fe20000000000 */
[----:B------:R-:W-:Y:S02]  /*03f0*/  ISETP.NE.AND P1, PT, R4, RZ, PT ;  /* 0x000000ff0400720c */ /* 0x000fe40003f25270 */
[----:B------:R-:W-:Y:S02]  /*0400*/  ISETP.GE.U32.AND P0, PT, R0, R7, PT ;  /* 0x000000070000720c */ /* 0x000fe40003f06070 */
[----:B------:R-:W-:-:S04]  /*0410*/  LOP3.LUT R0, R5, R4, RZ, 0x3c, !PT ;  /* 0x0000000405007212 */ /* 0x000fc800078e3cff */
[----:B------:R-:W-:Y:S01]  /*0420*/  ISETP.GE.AND P2, PT, R0, RZ, PT ;  /* 0x000000ff0000720c */ /* 0x000fe20003f46270 */
[----:B------:R-:W-:-:S06]  /*0430*/  VIADD R0, R8, 0x1ff ;  /* 0x000001ff08007836 */ /* 0x000fcc0000000000 */
[----:B------:R-:W-:-:S04]  /*0440*/  @P0 VIADD R3, R3, 0x1 ;  /* 0x0000000103030836 */ /* 0x000fc80000000000 */
[----:B------:R-:W-:Y:S01]  /*0450*/  IMAD.MOV.U32 R2, RZ, RZ, R3 ;  /* 0x000000ffff027224 */ /* 0x000fe200078e0003 */
[----:B------:R-:W-:-:S03]  /*0460*/  SHF.R.S32.HI R3, RZ, 0x1f, R0 ;  /* 0x0000001fff037819 */ /* 0x000fc60000011400 */
[----:B------:R-:W-:Y:S01]  /*0470*/  @!P2 IMAD.MOV R2, RZ, RZ, -R2 ;  /* 0x000000ffff02a224 */ /* 0x000fe200078e0a02 */
[----:B------:R-:W-:Y:S02]  /*0480*/  @!P1 LOP3.LUT R2, RZ, R4, RZ, 0x33, !PT ;  /* 0x00000004ff029212 */ /* 0x000fe400078e33ff */
[----:B------:R-:W-:-:S03]  /*0490*/  LEA.HI R3, R3, R0, RZ, 0x9 ;  /* 0x0000000003037211 */ /* 0x000fc600078f48ff */
[----:B------:R-:W-:Y:S02]  /*04a0*/  IMAD.SHL.U32 R6, R2, 0x8, RZ ;  /* 0x0000000802067824 */ /* 0x000fe400078e00ff */
[----:B------:R-:W-:-:S03]  /*04b0*/  IMAD.MOV R2, RZ, RZ, -R2 ;  /* 0x000000ffff027224 */ /* 0x000fc600078e0a02 */
[----:B------:R-:W-:Y:S01]  /*04c0*/  LEA.HI.SX32 R3, R3, -R6, 0x17 ;  /* 0x8000000603037211 */ /* 0x000fe200078fbaff */
[----:B------:R-:W-:-:S03]  /*04d0*/  IMAD R4, R4, R2, R5 ;  /* 0x0000000204047224 */ /* 0x000fc600078e0205 */
[----:B------:R-:W-:Y:S02]  /*04e0*/  VIMNMX R13, R3, 0x8, PT ;  /* 0x00000008030d7848 */ /* 0x000fe40003fe0100 */
[----:B------:R-:W-:Y:S02]  /*04f0*/  IABS R11, R4 ;  /* 0x00000004000b7213 */ /* 0x000fe40000000000 */
[----:B------:R-:W-:-:S04]  /*0500*/  IABS R7, R13 ;  /* 0x0000000d00077213 */ /* 0x000fc80000000000 */
[----:B------:R-:W1:Y:S08]  /*0510*/  I2F.RP R0, R7 ;  /* 0x0000000700007306 */ /* 0x000e700000209400 */
[----:B-1----:R-:W1:Y:S02]  /*0520*/  MUFU.RCP R0, R0 ;  /* 0x0000000000007308 */ /* 0x002e640000001000 */
[----:B-1----:R-:W-:-:S06]  /*0530*/  VIADD R3, R0, 0xffffffe ;  /* 0x0ffffffe00037836 */ /* 0x002fcc0000000000 */
[----:B------:R-:W1:Y:S02]  /*0540*/  F2I.FTZ.U32.TRUNC.NTZ R3, R3 ;  /* 0x0000000300037305 */ /* 0x000e64000021f000 */
[----:B-1----:R-:W-:-:S04]  /*0550*/  IMAD.MOV R10, RZ, RZ, -R3 ;  /* 0x000000ffff0a7224 */ /* 0x002fc800078e0a03 */
[----:B------:R-:W-:Y:S01]  /*0560*/  IMAD.MOV.U32 R2, RZ, RZ, R10 ;  /* 0x000000ffff027224 */ /* 0x000fe200078e000a */
[----:B------:R-:W-:-:S03]  /*0570*/  IABS R10, R13 ;  /* 0x0000000d000a7213 */ /* 0x000fc60000000000 */
[----:B------:R-:W-:Y:S02]  /*0580*/  IMAD R5, R2, R7, RZ ;  /* 0x0000000702057224 */ /* 0x000fe400078e02ff */
[----:B------:R-:W-:Y:S02]  /*0590*/  IMAD.MOV.U32 R2, RZ, RZ, RZ ;  /* 0x000000ffff027224 */ /* 0x000fe400078e00ff */
[----:B------:R-:W-:Y:S02]  /*05a0*/  IMAD.MOV R0, RZ, RZ, -R10 ;  /* 0x000000ffff007224 */ /* 0x000fe400078e0a0a */
[----:B------:R-:W-:-:S06]  /*05b0*/  IMAD.HI.U32 R2, R3, R5, R2 ;  /* 0x0000000503027227 */ /* 0x000fcc00078e0002 */
[----:B------:R-:W-:-:S04]  /*05c0*/  IMAD.HI.U32 R2, R2, R11, RZ ;  /* 0x0000000b02027227 */ /* 0x000fc800078e00ff */
[----:B------:R-:W-:Y:S01]  /*05d0*/  IMAD R0, R2, R0, R11 ;  /* 0x0000000002007224 */ /* 0x000fe200078e020b */
[----:B0-----:R-:W-:-:S04]  /*05e0*/  LOP3.LUT R11, R152, 0xff, RZ, 0xc0, !PT ;  /* 0x000000ff980b7812 */ /* 0x001fc800078ec0ff */
[----:B------:R-:W-:-:S13]  /*05f0*/  ISETP.GT.U32.AND P1, PT, R7, R0, PT ;  /* 0x000000000700720c */ /* 0x000fda0003f24070 */
[----:B------:R-:W-:Y:S02]  /*0600*/  @!P1 IMAD.IADD R0, R0, 0x1, -R7 ;  /* 0x0000000100009824 */ /* 0x000fe400078e0a07 */
[----:B------:R-:W-:Y:S01]  /*0610*/  @!P1 VIADD R2, R2, 0x1 ;  /* 0x0000000102029836 */ /* 0x000fe20000000000 */
[----:B------:R-:W-:Y:S02]  /*0620*/  ISETP.NE.AND P1, PT, R13, RZ, PT ;  /* 0x000000ff0d00720c */ /* 0x000fe40003f25270 */
[----:B------:R-:W-:Y:S02]  /*0630*/  ISETP.GE.U32.AND P0, PT, R0, R7, PT ;  /* 0x000000070000720c */ /* 0x000fe40003f06070 */
[----:B------:R-:W-:-:S04]  /*0640*/  LOP3.LUT R0, R4, R13, RZ, 0x3c, !PT ;  /* 0x0000000d04007212 */ /* 0x000fc800078e3cff */
[----:B------:R-:W-:-:S07]  /*0650*/  ISETP.GE.AND P2, PT, R0, RZ, PT ;  /* 0x000000ff0000720c */ /* 0x000fce0003f46270 */
[----:B------:R-:W-:Y:S01]  /*0660*/  @P0 VIADD R2, R2, 0x1 ;  /* 0x0000000102020836 */ /* 0x000fe20000000000 */
[----:B------:R-:W-:-:S05]  /*0670*/  ISETP.GE.AND P0, PT, R35, 0x40, PT ;  /* 0x000000402300780c */ /* 0x000fca0003f06270 */
[----:B------:R-:W-:Y:S01]  /*0680*/  @!P2 IMAD.MOV R2, RZ, RZ, -R2 ;  /* 0x000000ffff02a224 */ /* 0x000fe200078e0a02 */
[----:B------:R-:W-:-:S05]  /*0690*/  @!P1 LOP3.LUT R2, RZ, R13, RZ, 0x33, !PT ;  /* 0x0000000dff029212 */ /* 0x000fca00078e33ff */
[----:B------:R-:W-:Y:S02]  /*06a0*/  IMAD.MOV R0, RZ, RZ, -R2 ;  /* 0x000000ffff007224 */ /* 0x000fe400078e0a02 */
[----:B------:R-:W-:Y:S02]  /*06b0*/  IMAD.SHL.U32 R2, R2, 0x40, RZ ;  /* 0x0000004002027824 */ /* 0x000fe400078e00ff */
[----:B------:R-:W-:Y:S01]  /*06c0*/  IMAD R0, R13, R0, R4 ;  /* 0x000000000d007224 */ /* 0x000fe200078e0204 */
[----:B------:R-:W-:Y:S02]  /*06d0*/  CS2R R12, SRZ ;  /* 0x00000000000c7805 */ /* 0x000fe4000001ff00 */
[----:B------:R-:W-:Y:S01]  /*06e0*/  CS2R R4, SRZ ;  /* 0x0000000000047805 */ /* 0x000fe2000001ff00 */
[----:B------:R-:W-:Y:S01]  /*06f0*/  IMAD.IADD R0, R6, 0x1, R0 ;  /* 0x0000000106007824 */ /* 0x000fe200078e0200 */
[----:B------:R-:W-:-:S03]  /*0700*/  CS2R R6, SRZ ;  /* 0x0000000000067805 */ /* 0x000fc6000001ff00 */
[----:B------:R-:W-:-:S04]  /*0710*/  IMAD R0, R0, 0x200, R11 ;  /* 0x0000020000007824 */ /* 0x000fc800078e020b */
[----:B------:R-:W-:Y:S01]  /*0720*/  VIADD R3, R0, 0x100 ;  /* 0x0000010000037836 */ /* 0x000fe20000000000 */
[----:B------:R-:W-:Y:S06]  /*0730*/  @!P0 BRA `(.L_x_0) ;  /* 0x000000c000348947 */ /* 0x000fec0003800000 */
[----:B------:R-:W-:Y:S01]  /*0740*/  IABS R19, R8 ;  /* 0x0000000800137213 */ /* 0x000fe20000000000 */
[----:B------:R-:W-:Y:S01]  /*0750*/  IMAD.SHL.U32 R11, R11, 0x2, RZ ;  /* 0x000000020b0b7824 */ /* 0x000fe200078e00ff */
[----:B------:R-:W-:Y:S01]  /*0760*/  IABS R27, R9 ;  /* 0x00000009001b7213 */ /* 0x000fe20000000000 */
[----:B------:R-:W-:Y:S01]  /*0770*/  ULDC UR4, c[0x0][0x234] ;  /* 0x00008d0000047ab9 */ /* 0x000fe20000000800 */
[----:B------:R-:W0:Y:S01]  /*0780*/  I2F.RP R10, R19 ;  /* 0x00000013000a7306 */ /* 0x000e220000209400 */
[--C-:B------:R-:W-:Y:S01]  /*0790*/  SHF.R.U32.HI R15, RZ, 0x5, R152.reuse ;  /* 0x00000005ff0f7819 */ /* 0x100fe20000011698 */
[----:B------:R-:W-:Y:S01]  /*07a0*/  ULDC UR13, c[0x0][0x23c] ;  /* 0x00008f00000d7ab9 */ /* 0x000fe20000000800 */
[----:B------:R-:W-:Y:S01]  /*07b0*/  SHF.R.U32.HI R13, RZ, 0x6, R152 ;  /* 0x00000006ff0d7819 */ /* 0x000fe20000011698 */
[----:B------:R-:W-:Y:S01]  /*07c0*/  ULDC.64 UR6, c[0x0][0x210] ;  /* 0x0000840000067ab9 */ /* 0x000fe20000000a00 */
[----:B------:R-:W-:Y:S01]  /*07d0*/  R2UR UR24, R15 ;  /* 0x000000000f1872ca */ /* 0x000fe200000e0000 */
[----:B------:R-:W-:Y:S01]  /*07e0*/  ULDC.64 UR8, c[0x0][0x218] ;  /* 0x0000860000087ab9 */ /* 0x000fe20000000a00 */
[----:B------:R-:W-:Y:S01]  /*07f0*/  SGXT.U32 R13, R13, 0x2 ;  /* 0x000000020d0d781a */ /* 0x000fe20000000000 */
[----:B------:R-:W1:Y:S01]  /*0800*/  I2F.RP R12, R27 ;  /* 0x0000001b000c7306 */ /* 0x000e620000209400 */
[----:B------:R-:W-:Y:S01]  /*0810*/  ISETP.GE.AND P6, PT, R0, RZ, PT ;  /* 0x000000ff0000720c */ /* 0x000fe20003fc6270 */
[----:B------:R-:W-:Y:S01]  /*0820*/  UIADD3 UR5, UR12, 0x10000, URZ ;  /* 0x000100000c057890 */ /* 0x000fe2000fffe03f */
[----:B------:R-:W-:-:S02]  /*0830*/  LOP3.LUT R31, R2, R13, RZ, 0xfc, !PT ;  /* 0x0000000d021f7212 */ /* 0x000fc400078efcff */
[----:B------:R-:W-:Y:S02]  /*0840*/  CS2R R120, SRZ ;  /* 0x0000000000787805 */ /* 0x000fe4000001ff00 */
[----:B------:R-:W-:Y:S01]  /*0850*/  IABS R13, R3 ;  /* 0x00000003000d7213 */ /* 0x000fe20000000000 */
[----:B------:R-:W-:Y:S01]  /*0860*/  USHF.R.U32.HI UR5, URZ, 0x4, UR5 ;  /* 0x000000043f057899 */ /* 0x000fe20008011605 */
[C---:B------:R-:W-:Y:S01]  /*0870*/  LOP3.LUT R20, R31.reuse, 0x38, RZ, 0xfc, !PT ;  /* 0x000000381f147812 */ /* 0x040fe200078efcff */
[----:B0-----:R-:W0:Y:S01]  /*0880*/  MUFU.RCP R10, R10 ;  /* 0x0000000a000a7308 */ /* 0x001e220000001000 */
[----:B------:R-:W-:Y:S01]  /*0890*/  LOP3.LUT R33, R31, 0x2c, RZ, 0xfc, !PT ;  /* 0x0000002c1f217812 */ /* 0x000fe200078efcff */
[----:B------:R-:W-:Y:S01]  /*08a0*/  USGXT.U32 UR10, UR5, 0xe ;  /* 0x0000000e050a789a */ /* 0x000fe20008000000 */
[----:B------:R-:W-:Y:S02]  /*08b0*/  IABS R18, R20 ;  /* 0x0000001400127213 */ /* 0x000fe40000000000 */
[----:B------:R-:W-:-:S02]  /*08c0*/  CS2R R122, SRZ ;  /* 0x00000000007a7805 */ /* 0x000fc4000001ff00 */
[----:B------:R-:W-:Y:S02]  /*08d0*/  ISETP.GE.AND P0, PT, R20, RZ, PT ;  /* 0x000000ff1400720c */ /* 0x000fe40003f06270 */
[----:B------:R-:W-:Y:S02]  /*08e0*/  CS2R R124, SRZ ;  /* 0x00000000007c7805 */ /* 0x000fe4000001ff00 */
[C---:B------:R-:W-:Y:S01]  /*08f0*/  LOP3.LUT R34, R31.reuse, 0x28, RZ, 0xfc, !PT ;  /* 0x000000281f227812 */ /* 0x040fe200078efcff */
[----:B-1----:R-:W1:Y:S01]  /*0900*/  MUFU.RCP R12, R12 ;  /* 0x0000000c000c7308 */ /* 0x002e620000001000 */
[----:B------:R-:W-:Y:S02]  /*0910*/  LOP3.LUT R36, R31, 0x24, RZ, 0xfc, !PT ;  /* 0x000000241f247812 */ /* 0x000fe400078efcff */
[----:B------:R-:W-:Y:S02]  /*0920*/  CS2R R126, SRZ ;  /* 0x00000000007e7805 */ /* 0x000fe4000001ff00 */
[----:B------:R-:W-:-:S02]  /*0930*/  IABS R22, R33 ;  /* 0x0000002100167213 */ /* 0x000fc40000000000 */
[----:B------:R-:W-:Y:S02]  /*0940*/  CS2R R128, SRZ ;  /* 0x0000000000807805 */ /* 0x000fe4000001ff00 */
[----:B------:R-:W-:Y:S02]  /*0950*/  IABS R24, R34 ;  /* 0x0000002200187213 */ /* 0x000fe40000000000 */
[----:B------:R-:W-:Y:S02]  /*0960*/  CS2R R130, SRZ ;  /* 0x0000000000827805 */ /* 0x000fe4000001ff00 */
[----:B------:R-:W-:Y:S02]  /*0970*/  IABS R26, R36 ;  /* 0x00000024001a7213 */ /* 0x000fe40000000000 */
[----:B------:R-:W-:Y:S01]  /*0980*/  CS2R R132, SRZ ;  /* 0x0000000000847805 */ /* 0x000fe2000001ff00 */
[----:B0-----:R-:W-:Y:S01]  /*0990*/  VIADD R4, R10, 0xffffffe ;  /* 0x0ffffffe0a047836 */ /* 0x001fe20000000000 */
[----:B------:R-:W-:-:S02]  /*09a0*/  LOP3.LUT R38, R31, 0x1c, RZ, 0xfc, !PT ;  /* 0x0000001c1f267812 */ /* 0x000fc400078efcff */
[----:B------:R-:W-:Y:S02]  /*09b0*/  CS2R R134, SRZ ;  /* 0x0000000000867805 */ /* 0x000fe4000001ff00 */
[C---:B------:R-:W-:Y:S01]  /*09c0*/  LOP3.LUT R39, R31.reuse, 0x18, RZ, 0xfc, !PT ;  /* 0x000000181f277812 */ /* 0x040fe200078efcff */
[----:B------:R0:W2:Y:S01]  /*09d0*/  F2I.FTZ.U32.TRUNC.NTZ R5, R4 ;  /* 0x0000000400057305 */ /* 0x0000a2000021f000 */
[C---:B------:R-:W-:Y:S02]  /*09e0*/  LOP3.LUT R37, R31.reuse, 0x20, RZ, 0xfc, !PT ;  /* 0x000000201f257812 */ /* 0x040fe400078efcff */
[----:B------:R-:W-:Y:S02]  /*09f0*/  CS2R R136, SRZ ;  /* 0x0000000000887805 */ /* 0x000fe4000001ff00 */
[----:B------:R-:W-:Y:S01]  /*0a00*/  LOP3.LUT R40, R31, 0x14, RZ, 0xfc, !PT ;  /* 0x000000141f287812 */ /* 0x000fe200078efcff */
[----:B-1----:R-:W-:Y:S01]  /*0a10*/  VIADD R6, R12, 0xffffffe ;  /* 0x0ffffffe0c067836 */ /* 0x002fe20000000000 */
[----:B------:R-:W-:-:S02]  /*0a20*/  IABS R12, R0 ;  /* 0x00000000000c7213 */ /* 0x000fc40000000000 */
[----:B------:R-:W-:Y:S02]  /*0a30*/  CS2R R138, SRZ ;  /* 0x00000000008a7805 */ /* 0x000fe4000001ff00 */
[C---:B------:R-:W-:Y:S01]  /*0a40*/  LOP3.LUT R42, R31.reuse, 0xc, RZ, 0xfc, !PT ;  /* 0x0000000c1f2a7812 */ /* 0x040fe200078efcff */
[----:B------:R1:W3:Y:S01]  /*0a50*/  F2I.FTZ.U32.TRUNC.NTZ R7, R6 ;  /* 0x0000000600077305 */ /* 0x0002e2000021f000 */
[----:B0-----:R-:W-:Y:S01]  /*0a60*/  IMAD.MOV.U32 R4, RZ, RZ, RZ ;  /* 0x000000ffff047224 */ /* 0x001fe200078e00ff */
[C---:B------:R-:W-:Y:S02]  /*0a70*/  LOP3.LUT R44, R31.reuse, 0x4, RZ, 0xfc, !PT ;  /* 0x000000041f2c7812 */ /* 0x040fe400078efcff */
[----:B------:R-:W-:Y:S02]  /*0a80*/  CS2R R140, SRZ ;  /* 0x00000000008c7805 */ /* 0x000fe4000001ff00 */
[----:B------:R-:W-:Y:S02]  /*0a90*/  LOP3.LUT R41, R31, 0x10, RZ, 0xfc, !PT ;  /* 0x000000101f297812 */ /* 0x000fe400078efcff */
[----:B------:R-:W-:-:S02]  /*0aa0*/  CS2R R142, SRZ ;  /* 0x00000000008e7805 */ /* 0x000fc4000001ff00 */
[----:B------:R-:W-:Y:S01]  /*0ab0*/  IABS R30, R44 ;  /* 0x0000002c001e7213 */ /* 0x000fe20000000000 */
[--C-:B--2---:R-:W-:Y:S01]  /*0ac0*/  IMAD.MOV R14, RZ, RZ, -R5.reuse ;  /* 0x000000ffff0e7224 */ /* 0x104fe200078e0a05 */
[C---:B------:R-:W-:Y:S01]  /*0ad0*/  LOP3.LUT R43, R31.reuse, 0x8, RZ, 0xfc, !PT ;  /* 0x000000081f2b7812 */ /* 0x040fe200078efcff */
[----:B-1----:R-:W-:Y:S01]  /*0ae0*/  IMAD.MOV.U32 R6, RZ, RZ, RZ ;  /* 0x000000ffff067224 */ /* 0x002fe200078e00ff */
[----:B------:R-:W-:Y:S01]  /*0af0*/  IABS R32, R31 ;  /* 0x0000001f00207213 */ /* 0x000fe20000000000 */
[----:B------:R-:W-:Y:S01]  /*0b00*/  IMAD R15, R14, R19, RZ ;  /* 0x000000130e0f7224 */ /* 0x000fe200078e02ff */
[----:B------:R-:W-:Y:S02]  /*0b10*/  LOP3.LUT R14, R31, 0x3c, RZ, 0xfc, !PT ;  /* 0x0000003c1f0e7812 */ /* 0x000fe400078efcff */
[----:B------:R-:W-:Y:S02]  /*0b20*/  CS2R R144, SRZ ;  /* 0x0000000000907805 */ /* 0x000fe4000001ff00 */
[----:B------:R-:W-:Y:S01]  /*0b30*/  IABS R28, R43 ;  /* 0x0000002b001c7213 */ /* 0x000fe20000000000 */
[----:B------:R-:W-:Y:S01]  /*0b40*/  IMAD.HI.U32 R4, R5, R15, R4 ;  /* 0x0000000f05047227 */ /* 0x000fe200078e0004 */
[----:B------:R-:W-:-:S02]  /*0b50*/  IABS R16, R14 ;  /* 0x0000000e00107213 */ /* 0x000fc40000000000 */
[----:B------:R-:W-:Y:S02]  /*0b60*/  CS2R R146, SRZ ;  /* 0x0000000000927805 */ /* 0x000fe4000001ff00 */
[----:B------:R-:W-:Y:S01]  /*0b70*/  ISETP.GE.AND P1, PT, R14, RZ, PT ;  /* 0x000000ff0e00720c */ /* 0x000fe20003f26270 */
[----:B---3--:R-:W-:Y:S01]  /*0b80*/  IMAD.MOV R10, RZ, RZ, -R7 ;  /* 0x000000ffff0a7224 */ /* 0x008fe200078e0a07 */
[----:B------:R-:W-:Y:S01]  /*0b90*/  LOP3.LUT R178, R152, 0xc0, RZ, 0xc0, !PT ;  /* 0x000000c098b27812 */ /* 0x000fe200078ec0ff */
[----:B------:R-:W-:Y:S01]  /*0ba0*/  IMAD.HI.U32 R5, R4, R12, RZ ;  /* 0x0000000c04057227 */ /* 0x000fe200078e00ff */
[----:B------:R-:W-:Y:S02]  /*0bb0*/  LOP3.LUT R179, R152, 0x3f, RZ, 0xc0, !PT ;  /* 0x0000003f98b37812 */ /* 0x000fe400078ec0ff */
[----:B------:R-:W-:Y:S02]  /*0bc0*/  CS2R R148, SRZ ;  /* 0x0000000000947805 */ /* 0x000fe4000001ff00 */
[----:B------:R-:W-:Y:S01]  /*0bd0*/  CS2R R150, SRZ ;  /* 0x0000000000967805 */ /* 0x000fe2000001ff00 */
[----:B------:R-:W-:Y:S01]  /*0be0*/  IMAD R17, R10, R27, RZ ;  /* 0x0000001b0a117224 */ /* 0x000fe200078e02ff */
[----:B------:R-:W-:Y:S01]  /*0bf0*/  CS2R R88, SRZ ;  /* 0x0000000000587805 */ /* 0x000fe2000001ff00 */
[----:B------:R-:W-:Y:S01]  /*0c00*/  IMAD.HI.U32 R4, R4, R13, RZ ;  /* 0x0000000d04047227 */ /* 0x000fe200078e00ff */
[----:B------:R-:W-:-:S02]  /*0c10*/  CS2R R90, SRZ ;  /* 0x00000000005a7805 */ /* 0x000fc4000001ff00 */
[----:B------:R-:W-:Y:S02]  /*0c20*/  CS2R R92, SRZ ;  /* 0x00000000005c7805 */ /* 0x000fe4000001ff00 */
[----:B------:R-:W-:Y:S01]  /*0c30*/  CS2R R94, SRZ ;  /* 0x00000000005e7805 */ /* 0x000fe2000001ff00 */
[----:B------:R-:W-:Y:S01]  /*0c40*/  IMAD.MOV R5, RZ, RZ, -R5 ;  /* 0x000000ffff057224 */ /* 0x000fe200078e0a05 */
[----:B------:R-:W-:Y:S01]  /*0c50*/  CS2R R96, SRZ ;  /* 0x0000000000607805 */ /* 0x000fe2000001ff00 */
[----:B------:R-:W-:Y:S01]  /*0c60*/  IMAD.HI.U32 R7, R7, R17, R6 ;  /* 0x0000001107077227 */ /* 0x000fe200078e0006 */
[----:B------:R-:W-:Y:S02]  /*0c70*/  SHF.R.S32.HI R6, RZ, 0x1f, R35 ;  /* 0x0000001fff067819 */ /* 0x000fe40000011423 */
[----:B------:R-:W-:Y:S02]  /*0c80*/  CS2R R98, SRZ ;  /* 0x0000000000627805 */ /* 0x000fe4000001ff00 */
[----:B------:R-:W-:Y:S01]  /*0c90*/  CS2R R100, SRZ ;  /* 0x0000000000647805 */ /* 0x000fe2000001ff00 */
[----:B------:R-:W-:Y:S01]  /*0ca0*/  IMAD.MOV R14, RZ, RZ, -R4 ;  /* 0x000000ffff0e7224 */ /* 0x000fe200078e0a04 */
[----:B------:R-:W-:Y:S01]  /*0cb0*/  LEA.HI R35, R6, R35, RZ, 0x6 ;  /* 0x0000002306237211 */ /* 0x000fe200078f30ff */
[----:B------:R-:W-:Y:S01]  /*0cc0*/  IMAD R4, R19, R5, R12 ;  /* 0x0000000513047224 */ /* 0x000fe200078e020c */
[----:B------:R-:W-:Y:S01]  /*0cd0*/  LOP3.LUT R5, R31, 0x34, RZ, 0xfc, !PT ;  /* 0x000000341f057812 */ /* 0x000fe200078efcff */
[----:B------:R-:W-:Y:S01]  /*0ce0*/  IMAD.HI.U32 R6, R7, R16, RZ ;  /* 0x0000001007067227 */ /* 0x000fe200078e00ff */
[----:B------:R-:W-:-:S02]  /*0cf0*/  SHF.R.S32.HI R181, RZ, 0x6, R35 ;  /* 0x00000006ffb57819 */ /* 0x000fc40000011423 */
[----:B------:R-:W-:Y:S02]  /*0d00*/  CS2R R102, SRZ ;  /* 0x0000000000667805 */ /* 0x000fe4000001ff00 */
[----:B------:R-:W-:Y:S01]  /*0d10*/  ISETP.GT.U32.AND P2, PT, R19, R4, PT ;  /* 0x000000041300720c */ /* 0x000fe20003f44070 */
[----:B------:R-:W-:Y:S01]  /*0d20*/  IMAD.MOV R15, RZ, RZ, -R6 ;  /* 0x000000ffff0f7224 */ /* 0x000fe200078e0a06 */
[----:B------:R-:W-:Y:S01]  /*0d30*/  ISETP.GE.AND P5, PT, R5, RZ, PT ;  /* 0x000000ff0500720c */ /* 0x000fe20003fa6270 */
[----:B------:R-:W-:Y:S01]  /*0d40*/  IMAD R6, R19, R14, R13 ;  /* 0x0000000e13067224 */ /* 0x000fe200078e020d */
[----:B------:R-:W-:Y:S01]  /*0d50*/  LOP3.LUT R13, R31, 0x30, RZ, 0xfc, !PT ;  /* 0x000000301f0d7812 */ /* 0x000fe200078efcff */
[----:B------:R-:W-:Y:S01]  /*0d60*/  IMAD.HI.U32 R10, R7, R18, RZ ;  /* 0x00000012070a7227 */ /* 0x000fe200078e00ff */
[----:B------:R-:W-:Y:S02]  /*0d70*/  CS2R R104, SRZ ;  /* 0x0000000000687805 */ /* 0x000fe4000001ff00 */
[----:B------:R-:W-:-:S02]  /*0d80*/  CS2R R106, SRZ ;  /* 0x00000000006a7805 */ /* 0x000fc4000001ff00 */
[----:B------:R-:W-:Y:S01]  /*0d90*/  ISETP.GT.U32.AND P3, PT, R19, R6, PT ;  /* 0x000000061300720c */ /* 0x000fe20003f64070 */
[----:B------:R-:W-:Y:S01]  /*0da0*/  IMAD.MOV R17, RZ, RZ, -R10 ;  /* 0x000000ffff117224 */ /* 0x000fe200078e0a0a */
[----:B------:R-:W-:Y:S01]  /*0db0*/  IABS R20, R13 ;  /* 0x0000000d00147213 */ /* 0x000fe20000000000 */
[----:B------:R-:W-:Y:S01]  /*0dc0*/  IMAD R10, R27, R15, R16 ;  /* 0x0000000f1b0a7224 */ /* 0x000fe200078e0210 */
[----:B------:R-:W-:Y:S01]  /*0dd0*/  ISETP.GE.AND P4, PT, R13, RZ, PT ;  /* 0x000000ff0d00720c */ /* 0x000fe20003f86270 */
[----:B------:R-:W-:Y:S01]  /*0de0*/  @!P2 IMAD.IADD R4, R4, 0x1, -R19 ;  /* 0x000000010404a824 */ /* 0x000fe200078e0a13 */
[----:B------:R-:W-:Y:S01]  /*0df0*/  CS2R R108, SRZ ;  /* 0x00000000006c7805 */ /* 0x000fe2000001ff00 */
[----:B------:R-:W-:Y:S01]  /*0e00*/  IMAD R12, R27, R17, R18 ;  /* 0x000000111b0c7224 */ /* 0x000fe200078e0212 */
[----:B------:R-:W-:Y:S01]  /*0e10*/  IABS R18, R5 ;  /* 0x0000000500127213 */ /* 0x000fe20000000000 */
[----:B------:R-:W-:Y:S01]  /*0e20*/  IMAD.HI.U32 R13, R7, R20, RZ ;  /* 0x00000014070d7227 */ /* 0x000fe200078e00ff */
[----:B------:R-:W-:-:S02]  /*0e30*/  ISETP.GT.U32.AND P2, PT, R19, R4, PT ;  /* 0x000000041300720c */ /* 0x000fc40003f44070 */
[----:B------:R-:W-:Y:S02]  /*0e40*/  CS2R R110, SRZ ;  /* 0x00000000006e7805 */ /* 0x000fe4000001ff00 */
[----:B------:R-:W-:Y:S01]  /*0e50*/  CS2R R112, SRZ ;  /* 0x0000000000707805 */ /* 0x000fe2000001ff00 */
[----:B------:R-:W-:Y:S01]  /*0e60*/  @!P3 IMAD.IADD R6, R6, 0x1, -R19 ;  /* 0x000000010606b824 */ /* 0x000fe200078e0a13 */
[----:B------:R-:W-:Y:S01]  /*0e70*/  CS2R R114, SRZ ;  /* 0x0000000000727805 */ /* 0x000fe2000001ff00 */
[----:B------:R-:W-:Y:S01]  /*0e80*/  IMAD.HI.U32 R5, R7, R18, RZ ;  /* 0x0000001207057227 */ /* 0x000fe200078e00ff */
[----:B------:R-:W-:Y:S02]  /*0e90*/  CS2R R116, SRZ ;  /* 0x0000000000747805 */ /* 0x000fe4000001ff00 */
[----:B------:R-:W-:Y:S02]  /*0ea0*/  CS2R R118, SRZ ;  /* 0x0000000000767805 */ /* 0x000fe4000001ff00 */
[----:B------:R-:W-:Y:S01]  /*0eb0*/  ISETP.GT.U32.AND P3, PT, R19, R6, PT ;  /* 0x000000061300720c */ /* 0x000fe20003f64070 */
[----:B------:R-:W-:Y:S01]  /*0ec0*/  IMAD.MOV R5, RZ, RZ, -R5 ;  /* 0x000000ffff057224 */ /* 0x000fe200078e0a05 */
[----:B------:R-:W-:Y:S01]  /*0ed0*/  CS2R R56, SRZ ;  /* 0x0000000000387805 */ /* 0x000fe2000001ff00 */
[----:B------:R-:W-:Y:S01]  /*0ee0*/  IMAD.MOV R17, RZ, RZ, -R13 ;  /* 0x000000ffff117224 */ /* 0x000fe200078e0a0d */
[----:B------:R-:W-:Y:S01]  /*0ef0*/  CS2R R58, SRZ ;  /* 0x00000000003a7805 */ /* 0x000fe2000001ff00 */
[----:B------:R-:W-:Y:S01]  /*0f00*/  @!P2 IMAD.IADD R4, R4, 0x1, -R19 ;  /* 0x000000010404a824 */ /* 0x000fe200078e0a13 */
[----:B------:R-:W-:Y:S01]  /*0f10*/  ISETP.GE.AND P2, PT, R3, RZ, PT ;  /* 0x000000ff0300720c */ /* 0x000fe20003f46270 */
[C---:B------:R-:W-:Y:S01]  /*0f20*/  IMAD R13, R27.reuse, R5, R18 ;  /* 0x000000051b0d7224 */ /* 0x040fe200078e0212 */
[----:B------:R-:W-:Y:S01]  /*0f30*/  LOP3.LUT R5, RZ, R8, RZ, 0x33, !PT ;  /* 0x00000008ff057212 */ /* 0x000fe200078e33ff */
[----:B------:R-:W-:Y:S01]  /*0f40*/  @!P6 IMAD.MOV R4, RZ, RZ, -R4 ;  /* 0x000000ffff04e224 */ /* 0x000fe200078e0a04 */
[----:B------:R-:W-:Y:S01]  /*0f50*/  ISETP.GT.U32.AND P6, PT, R27, R10, PT ;  /* 0x0000000a1b00720c */ /* 0x000fe20003fc4070 */
[----:B------:R-:W-:Y:S01]  /*0f60*/  IMAD.HI.U32 R14, R7, R22, RZ ;  /* 0x00000016070e7227 */ /* 0x000fe200078e00ff */
[----:B------:R-:W-:-:S02]  /*0f70*/  CS2R R60, SRZ ;  /* 0x00000000003c7805 */ /* 0x000fc4000001ff00 */
[----:B------:R-:W-:Y:S02]  /*0f80*/  CS2R R62, SRZ ;  /* 0x00000000003e7805 */ /* 0x000fe4000001ff00 */
[----:B------:R-:W-:Y:S01]  /*0f90*/  CS2R R64, SRZ ;  /* 0x0000000000407805 */ /* 0x000fe2000001ff00 */
[----:B------:R-:W-:Y:S01]  /*0fa0*/  @!P3 IMAD.IADD R6, R6, 0x1, -R19 ;  /* 0x000000010606b824 */ /* 0x000fe200078e0a13 */
[----:B------:R-:W-:Y:S01]  /*0fb0*/  ISETP.NE.AND P3, PT, R8, RZ, PT ;  /* 0x000000ff0800720c */ /* 0x000fe20003f65270 */
[----:B------:R-:W-:Y:S01]  /*0fc0*/  IMAD.HI.U32 R15, R7, R24, RZ ;  /* 0x00000018070f7227 */ /* 0x000fe200078e00ff */
[----:B------:R-:W-:Y:S02]  /*0fd0*/  CS2R R66, SRZ ;  /* 0x0000000000427805 */ /* 0x000fe4000001ff00 */
[----:B------:R-:W-:Y:S02]  /*0fe0*/  CS2R R68, SRZ ;  /* 0x0000000000447805 */ /* 0x000fe4000001ff00 */
[----:B------:R-:W-:Y:S01]  /*0ff0*/  SEL R29, R5, R4, !P3 ;  /* 0x00000004051d7207 */ /* 0x000fe20005800000 */
[----:B------:R-:W-:Y:S01]  /*1000*/  @!P2 IMAD.MOV R6, RZ, RZ, -R6 ;  /* 0x000000ffff06a224 */ /* 0x000fe200078e0a06 */
[----:B------:R-:W-:Y:S01]  /*1010*/  ISETP.GT.U32.AND P2, PT, R27, R12, PT ;  /* 0x0000000c1b00720c */ /* 0x000fe20003f44070 */
[----:B------:R-:W-:Y:S01]  /*1020*/  @!P6 IMAD.IADD R10, R10, 0x1, -R27 ;  /* 0x000000010a0ae824 */ /* 0x000fe200078e0a1b */
[----:B------:R-:W-:Y:S01]  /*1030*/  CS2R R70, SRZ ;  /* 0x0000000000467805 */ /* 0x000fe2000001ff00 */
[----:B------:R-:W-:Y:S01]  /*1040*/  IMAD.HI.U32 R16, R7, R26, RZ ;  /* 0x0000001a07107227 */ /* 0x000fe200078e00ff */
[----:B------:R-:W-:-:S02]  /*1050*/  SEL R5, R5, R6, !P3 ;  /* 0x0000000605057207 */ /* 0x000fc40005800000 */
[----:B------:R-:W-:Y:S02]  /*1060*/  CS2R R72, SRZ ;  /* 0x0000000000487805 */ /* 0x000fe4000001ff00 */
[C---:B------:R-:W-:Y:S01]  /*1070*/  ISETP.GT.U32.AND P3, PT, R27.reuse, R13, PT ;  /* 0x0000000d1b00720c */ /* 0x040fe20003f64070 */
[----:B------:R-:W-:Y:S01]  /*1080*/  IMAD.MOV R21, RZ, RZ, -R14 ;  /* 0x000000ffff157224 */ /* 0x000fe200078e0a0e */
[----:B------:R-:W-:Y:S01]  /*1090*/  CS2R R74, SRZ ;  /* 0x00000000004a7805 */ /* 0x000fe2000001ff00 */
[----:B------:R-:W-:Y:S01]  /*10a0*/  IMAD.MOV R23, RZ, RZ, -R15 ;  /* 0x000000ffff177224 */ /* 0x000fe200078e0a0f */
[----:B------:R-:W-:Y:S01]  /*10b0*/  CS2R R76, SRZ ;  /* 0x00000000004c7805 */ /* 0x000fe2000001ff00 */
[----:B------:R-:W-:Y:S01]  /*10c0*/  IMAD.MOV R25, RZ, RZ, -R16 ;  /* 0x000000ffff197224 */ /* 0x000fe200078e0a10 */
[----:B------:R-:W-:Y:S01]  /*10d0*/  CS2R R78, SRZ ;  /* 0x00000000004e7805 */ /* 0x000fe2000001ff00 */
[--C-:B------:R-:W-:Y:S01]  /*10e0*/  @!P2 IMAD.IADD R12, R12, 0x1, -R27.reuse ;  /* 0x000000010c0ca824 */ /* 0x100fe200078e0a1b */
[C---:B------:R-:W-:Y:S01]  /*10f0*/  ISETP.GT.U32.AND P2, PT, R27.reuse, R10, PT ;  /* 0x0000000a1b00720c */ /* 0x040fe20003f44070 */
[C---:B------:R-:W-:Y:S01]  /*1100*/  IMAD R15, R27.reuse, R21, R22 ;  /* 0x000000151b0f7224 */ /* 0x040fe200078e0216 */
[----:B------:R-:W-:Y:S01]  /*1110*/  IABS R22, R38 ;  /* 0x0000002600167213 */ /* 0x000fe20000000000 */
[----:B------:R-:W-:Y:S01]  /*1120*/  IMAD R16, R27, R23, R24 ;  /* 0x000000171b107224 */ /* 0x000fe200078e0218 */
[----:B------:R-:W-:Y:S01]  /*1130*/  IABS R24, R39 ;  /* 0x0000002700187213 */ /* 0x000fe20000000000 */
[----:B------:R-:W-:Y:S01]  /*1140*/  @!P3 IMAD.IADD R13, R13, 0x1, -R27 ;  /* 0x000000010d0db824 */ /* 0x000fe200078e0a1b */
[C---:B------:R-:W-:Y:S01]  /*1150*/  ISETP.GT.U32.AND P6, PT, R27.reuse, R12, PT ;  /* 0x0000000c1b00720c */ /* 0x040fe20003fc4070 */
[C---:B------:R-:W-:Y:S01]  /*1160*/  IMAD R14, R27.reuse, R17, R20 ;  /* 0x000000111b0e7224 */ /* 0x040fe200078e0214 */
[----:B------:R-:W-:Y:S01]  /*1170*/  ISETP.GT.U32.AND P3, PT, R27, R16, PT ;  /* 0x000000101b00720c */ /* 0x000fe20003f64070 */
[----:B------:R-:W-:Y:S01]  /*1180*/  IMAD.HI.U32 R6, R7, R22, RZ ;  /* 0x0000001607067227 */ /* 0x000fe200078e00ff */
[----:B------:R-:W-:-:S02]  /*1190*/  IABS R20, R37 ;  /* 0x0000002500147213 */ /* 0x000fc40000000000 */
[----:B------:R-:W-:Y:S02]  /*11a0*/  CS2R R80, SRZ ;  /* 0x0000000000507805 */ /* 0x000fe4000001ff00 */
[----:B------:R-:W-:Y:S01]  /*11b0*/  CS2R R82, SRZ ;  /* 0x0000000000527805 */ /* 0x000fe2000001ff00 */
[----:B------:R-:W-:Y:S01]  /*11c0*/  IMAD.HI.U32 R8, R7, R24, RZ ;  /* 0x0000001807087227 */ /* 0x000fe200078e00ff */
[----:B------:R-:W-:Y:S02]  /*11d0*/  CS2R R84, SRZ ;  /* 0x0000000000547805 */ /* 0x000fe4000001ff00 */
[----:B------:R-:W-:Y:S02]  /*11e0*/  CS2R R86, SRZ ;  /* 0x0000000000567805 */ /* 0x000fe4000001ff00 */
[----:B------:R-:W-:Y:S01]  /*11f0*/  CS2R R46, SRZ ;  /* 0x00000000002e7805 */ /* 0x000fe2000001ff00 */
[--C-:B------:R-:W-:Y:S01]  /*1200*/  @!P2 IMAD.IADD R10, R10, 0x1, -R27.reuse ;  /* 0x000000010a0aa824 */ /* 0x100fe200078e0a1b */
[C---:B------:R-:W-:Y:S01]  /*1210*/  ISETP.GT.U32.AND P2, PT, R27.reuse, R14, PT ;  /* 0x0000000e1b00720c */ /* 0x040fe20003f44070 */
[----:B------:R-:W-:Y:S01]  /*1220*/  IMAD.MOV R6, RZ, RZ, -R6 ;  /* 0x000000ffff067224 */ /* 0x000fe200078e0a06 */
[----:B------:R-:W-:Y:S01]  /*1230*/  CS2R R48, SRZ ;  /* 0x0000000000307805 */ /* 0x000fe2000001ff00 */
[----:B------:R-:W-:Y:S01]  /*1240*/  IMAD.MOV R19, RZ, RZ, -R8 ;  /* 0x000000ffff137224 */ /* 0x000fe200078e0a08 */
[----:B------:R-:W-:Y:S01]  /*1250*/  CS2R R50, SRZ ;  /* 0x0000000000327805 */ /* 0x000fe2000001ff00 */
[C---:B------:R-:W-:Y:S01]  /*1260*/  IMAD R8, R27.reuse, R6, R22 ;  /* 0x000000061b087224 */ /* 0x040fe200078e0216 */
[----:B------:R-:W-:Y:S01]  /*1270*/  CS2R R52, SRZ ;  /* 0x0000000000347805 */ /* 0x000fe2000001ff00 */
[--C-:B------:R-:W-:Y:S01]  /*1280*/  @!P3 IMAD.IADD R16, R16, 0x1, -R27.reuse ;  /* 0x000000011010b824 */ /* 0x100fe200078e0a1b */
[----:B------:R-:W-:Y:S01]  /*1290*/  CS2R R54, SRZ ;  /* 0x0000000000367805 */ /* 0x000fe2000001ff00 */
[C---:B------:R-:W-:Y:S01]  /*12a0*/  IMAD R17, R27.reuse, R25, R26 ;  /* 0x000000191b117224 */ /* 0x040fe200078e021a */
[C---:B------:R-:W-:Y:S01]  /*12b0*/  ISETP.GT.U32.AND P3, PT, R27.reuse, R8, PT ;  /* 0x000000081b00720c */ /* 0x040fe20003f64070 */
[--C-:B------:R-:W-:Y:S01]  /*12c0*/  @!P6 IMAD.IADD R12, R12, 0x1, -R27.reuse ;  /* 0x000000010c0ce824 */ /* 0x100fe200078e0a1b */
[C---:B------:R-:W-:Y:S01]  /*12d0*/  ISETP.GT.U32.AND P6, PT, R27.reuse, R15, PT ;  /* 0x0000000f1b00720c */ /* 0x040fe20003fc4070 */
[----:B------:R-:W-:Y:S01]  /*12e0*/  @!P2 IMAD.IADD R14, R14, 0x1, -R27 ;  /* 0x000000010e0ea824 */ /* 0x000fe200078e0a1b */
[----:B------:R-:W-:Y:S01]  /*12f0*/  ISETP.GT.U32.AND P2, PT, R27, R17, PT ;  /* 0x000000111b00720c */ /* 0x000fe20003f44070 */
[----:B------:R-:W-:Y:S01]  /*1300*/  IMAD.HI.U32 R4, R7, R20, RZ ;  /* 0x0000001407047227 */ /* 0x000fe200078e00ff */
[----:B------:R-:W-:Y:S01]  /*1310*/  IABS R26, R40 ;  /* 0x00000028001a7213 */ /* 0x000fe20000000000 */
[----:B------:R-:W-:-:S02]  /*1320*/  UMOV UR11, 0x40000040 ;  /* 0x40000040000b7882 */ /* 0x000fc40000000000 */
[----:B------:R-:W-:Y:S02]  /*1330*/  IMAD.MOV R4, RZ, RZ, -R4 ;  /* 0x000000ffff047224 */ /* 0x000fe400078e0a04 */
[C---:B------:R-:W-:Y:S01]  /*1340*/  IMAD R19, R27.reuse, R19, R24 ;  /* 0x000000131b137224 */ /* 0x040fe200078e0218 */
[----:B------:R-:W-:Y:S01]  /*1350*/  IABS R24, R41 ;  /* 0x0000002900187213 */ /* 0x000fe20000000000 */
[C---:B------:R-:W-:Y:S02]  /*1360*/  IMAD R4, R27.reuse, R4, R20 ;  /* 0x000000041b047224 */ /* 0x040fe400078e0214 */
[----:B------:R-:W-:Y:S01]  /*1370*/  @!P3 IMAD.IADD R8, R8, 0x1, -R27 ;  /* 0x000000010808b824 */ /* 0x000fe200078e0a1b */
[----:B------:R-:W-:Y:S01]  /*1380*/  ISETP.GT.U32.AND P3, PT, R27, R14, PT ;  /* 0x0000000e1b00720c */ /* 0x000fe20003f64070 */
[----:B------:R-:W-:-:S04]  /*1390*/  IMAD.HI.U32 R18, R7, R26, RZ ;  /* 0x0000001a07127227 */ /* 0x000fc800078e00ff */
[--C-:B------:R-:W-:Y:S01]  /*13a0*/  @!P6 IMAD.IADD R15, R15, 0x1, -R27.reuse ;  /* 0x000000010f0fe824 */ /* 0x100fe200078e0a1b */
[----:B------:R-:W-:Y:S01]  /*13b0*/  ISETP.GT.U32.AND P6, PT, R27, R4, PT ;  /* 0x000000041b00720c */ /* 0x000fe20003fc4070 */
[----:B------:R-:W-:Y:S01]  /*13c0*/  @!P2 IMAD.IADD R17, R17, 0x1, -R27 ;  /* 0x000000011111a824 */ /* 0x000fe200078e0a1b */
[----:B------:R-:W-:Y:S01]  /*13d0*/  ISETP.GT.U32.AND P2, PT, R27, R19, PT ;  /* 0x000000131b00720c */ /* 0x000fe20003f44070 */
[----:B------:R-:W-:Y:S02]  /*13e0*/  IMAD.MOV R18, RZ, RZ, -R18 ;  /* 0x000000ffff127224 */ /* 0x000fe400078e0a12 */
[----:B------:R-:W-:-:S04]  /*13f0*/  IMAD.HI.U32 R22, R7, R30, RZ ;  /* 0x0000001e07167227 */ /* 0x000fc800078e00ff */
[C---:B------:R-:W-:Y:S01]  /*1400*/  IMAD R20, R27.reuse, R18, R26 ;  /* 0x000000121b147224 */ /* 0x040fe200078e021a */
[----:B------:R-:W-:Y:S01]  /*1410*/  IABS R26, R42 ;  /* 0x0000002a001a7213 */ /* 0x000fe20000000000 */
[--C-:B------:R-:W-:Y:S01]  /*1420*/  @!P3 IMAD.IADD R14, R14, 0x1, -R27.reuse ;  /* 0x000000010e0eb824 */ /* 0x100fe200078e0a1b */
[C---:B------:R-:W-:Y:S01]  /*1430*/  ISETP.GT.U32.AND P3, PT, R27.reuse, R16, PT ;  /* 0x000000101b00720c */ /* 0x040fe20003f64070 */
[----:B------:R-:W-:Y:S01]  /*1440*/  @!P6 IMAD.IADD R4, R4, 0x1, -R27 ;  /* 0x000000010404e824 */ /* 0x000fe200078e0a1b */
[----:B------:R-:W-:Y:S01]  /*1450*/  ISETP.GT.U32.AND P6, PT, R27, R13, PT ;  /* 0x0000000d1b00720c */ /* 0x000fe20003fc4070 */
[----:B------:R-:W-:-:S04]  /*1460*/  IMAD.HI.U32 R18, R7, R26, RZ ;  /* 0x0000001a07127227 */ /* 0x000fc800078e00ff */
[----:B------:R-:W-:Y:S01]  /*1470*/  @!P2 IMAD.IADD R19, R19, 0x1, -R27 ;  /* 0x000000011313a824 */ /* 0x000fe200078e0a1b */
[----:B------:R-:W-:Y:S01]  /*1480*/  ISETP.GT.U32.AND P2, PT, R27, R15, PT ;  /* 0x0000000f1b00720c */ /* 0x000fe20003f44070 */
[----:B------:R-:W-:Y:S02]  /*1490*/  IMAD.MOV R18, RZ, RZ, -R18 ;  /* 0x000000ffff127224 */ /* 0x000fe400078e0a12 */
[----:B------:R-:W-:-:S04]  /*14a0*/  IMAD.HI.U32 R6, R7, R24, RZ ;  /* 0x0000001807067227 */ /* 0x000fc800078e00ff */
[----:B------:R-:W-:Y:S02]  /*14b0*/  IMAD.MOV R25, RZ, RZ, -R22 ;  /* 0x000000ffff197224 */ /* 0x000fe400078e0a16 */
[----:B------:R-:W-:Y:S01]  /*14c0*/  @!P1 IMAD.MOV R10, RZ, RZ, -R10 ;  /* 0x000000ffff0a9224 */ /* 0x000fe200078e0a0a */
[----:B------:R-:W-:Y:S01]  /*14d0*/  ISETP.GT.U32.AND P1, PT, R27, R17, PT ;  /* 0x000000111b00720c */ /* 0x000fe20003f24070 */
[----:B------:R-:W-:-:S04]  /*14e0*/  IMAD.HI.U32 R21, R7, R28, RZ ;  /* 0x0000001c07157227 */ /* 0x000fc800078e00ff */
[----:B------:R-:W-:Y:S02]  /*14f0*/  IMAD R22, R27, R18, R26 ;  /* 0x000000121b167224 */ /* 0x000fe400078e021a */
[----:B------:R-:W-:Y:S02]  /*1500*/  IMAD.MOV R6, RZ, RZ, -R6 ;  /* 0x000000ffff067224 */ /* 0x000fe400078e0a06 */
[----:B------:R-:W-:-:S04]  /*1510*/  IMAD.HI.U32 R7, R7, R32, RZ ;  /* 0x0000002007077227 */ /* 0x000fc800078e00ff */
[----:B------:R-:W-:Y:S02]  /*1520*/  IMAD.MOV R23, RZ, RZ, -R21 ;  /* 0x000000ffff177224 */ /* 0x000fe400078e0a15 */
[----:B------:R-:W-:Y:S01]  /*1530*/  @!P0 IMAD.MOV R12, RZ, RZ, -R12 ;  /* 0x000000ffff0c8224 */ /* 0x000fe200078e0a0c */
[C---:B------:R-:W-:Y:S01]  /*1540*/  ISETP.GT.U32.AND P0, PT, R27.reuse, R4, PT ;  /* 0x000000041b00720c */ /* 0x040fe20003f04070 */
[----:B------:R-:W-:Y:S01]  /*1550*/  @!P3 IMAD.IADD R16, R16, 0x1, -R27 ;  /* 0x000000011010b824 */ /* 0x000fe200078e0a1b */
[C---:B------:R-:W-:Y:S01]  /*1560*/  ISETP.GT.U32.AND P3, PT, R27.reuse, R22, PT ;  /* 0x000000161b00720c */ /* 0x040fe20003f64070 */
[----:B------:R-:W-:Y:S01]  /*1570*/  IMAD R21, R27, R6, R24 ;  /* 0x000000061b157224 */ /* 0x000fe200078e0218 */
[----:B------:R-:W-:Y:S01]  /*1580*/  SHF.R.U32.HI R24, RZ, 0x2, R178 ;  /* 0x00000002ff187819 */ /* 0x000fe200000116b2 */
[----:B------:R-:W-:Y:S02]  /*1590*/  IMAD.MOV R7, RZ, RZ, -R7 ;  /* 0x000000ffff077224 */ /* 0x000fe400078e0a07 */
[----:B------:R-:W-:Y:S01]  /*15a0*/  @!P6 IMAD.IADD R13, R13, 0x1, -R27 ;  /* 0x000000010d0de824 */ /* 0x000fe200078e0a1b */
[C---:B------:R-:W-:Y:S01]  /*15b0*/  ISETP.GT.U32.AND P6, PT, R27.reuse, R8, PT ;  /* 0x000000081b00720c */ /* 0x040fe20003fc4070 */
[----:B------:R-:W-:-:S02]  /*15c0*/  IMAD R26, R27, R7, R32 ;  /* 0x000000071b1a7224 */ /* 0x000fc400078e0220 */
[----:B------:R-:W-:Y:S01]  /*15d0*/  @!P4 IMAD.MOV R14, RZ, RZ, -R14 ;  /* 0x000000ffff0ec224 */ /* 0x000fe200078e0a0e */
[----:B------:R-:W-:Y:S01]  /*15e0*/  ISETP.GT.U32.AND P4, PT, R27, R20, PT ;  /* 0x000000141b00720c */ /* 0x000fe20003f84070 */
[----:B------:R-:W-:Y:S01]  /*15f0*/  @!P2 IMAD.IADD R15, R15, 0x1, -R27 ;  /* 0x000000010f0fa824 */ /* 0x000fe200078e0a1b */
[C---:B------:R-:W-:Y:S01]  /*1600*/  ISETP.GT.U32.AND P2, PT, R27.reuse, R21, PT ;  /* 0x000000151b00720c */ /* 0x040fe20003f44070 */
[----:B------:R-:W-:Y:S01]  /*1610*/  @!P5 IMAD.MOV R13, RZ, RZ, -R13 ;  /* 0x000000ffff0dd224 */ /* 0x000fe200078e0a0d */
[----:B------:R-:W-:Y:S01]  /*1620*/  ISETP.GT.U32.AND P5, PT, R27, R19, PT ;  /* 0x000000131b00720c */ /* 0x000fe20003fa4070 */
[--C-:B------:R-:W-:Y:S01]  /*1630*/  @!P1 IMAD.IADD R17, R17, 0x1, -R27.reuse ;  /* 0x0000000111119824 */ /* 0x100fe200078e0a1b */
[C---:B------:R-:W-:Y:S01]  /*1640*/  ISETP.GT.U32.AND P1, PT, R27.reuse, R26, PT ;  /* 0x0000001a1b00720c */ /* 0x040fe20003f24070 */
[----:B------:R-:W-:Y:S02]  /*1650*/  IMAD R23, R27, R23, R28 ;  /* 0x000000171b177224 */ /* 0x000fe400078e021c */
[----:B------:R-:W-:-:S02]  /*1660*/  @!P0 IMAD.IADD R4, R4, 0x1, -R27 ;  /* 0x0000000104048824 */ /* 0x000fc400078e0a1b */
[--C-:B------:R-:W-:Y:S01]  /*1670*/  @!P3 IMAD.IADD R22, R22, 0x1, -R27.reuse ;  /* 0x000000011616b824 */ /* 0x100fe200078e0a1b */
[C---:B------:R-:W-:Y:S01]  /*1680*/  ISETP.GT.U32.AND P0, PT, R27.reuse, R23, PT ;  /* 0x000000171b00720c */ /* 0x040fe20003f04070 */
[----:B------:R-:W-:Y:S01]  /*1690*/  IMAD R25, R27, R25, R30 ;  /* 0x000000191b197224 */ /* 0x000fe200078e021e */
[----:B------:R-:W-:Y:S01]  /*16a0*/  ISETP.GE.AND P3, PT, R37, RZ, PT ;  /* 0x000000ff2500720c */ /* 0x000fe20003f66270 */
[--C-:B------:R-:W-:Y:S01]  /*16b0*/  @!P6 IMAD.IADD R8, R8, 0x1, -R27.reuse ;  /* 0x000000010808e824 */ /* 0x100fe200078e0a1b */
[----:B------:R-:W-:Y:S01]  /*16c0*/  ISETP.GE.AND P6, PT, R33, RZ, PT ;  /* 0x000000ff2100720c */ /* 0x000fe20003fc6270 */
[--C-:B------:R-:W-:Y:S01]  /*16d0*/  @!P4 IMAD.IADD R20, R20, 0x1, -R27.reuse ;  /* 0x000000011414c824 */ /* 0x100fe200078e0a1b */
[----:B------:R-:W-:Y:S01]  /*16e0*/  ISETP.GT.U32.AND P4, PT, R27, R25, PT ;  /* 0x000000191b00720c */ /* 0x000fe20003f84070 */
[--C-:B------:R-:W-:Y:S01]  /*16f0*/  @!P2 IMAD.IADD R21, R21, 0x1, -R27.reuse ;  /* 0x000000011515a824 */ /* 0x100fe200078e0a1b */
[----:B------:R-:W-:Y:S01]  /*1700*/  ISETP.GE.AND P2, PT, R36, RZ, PT ;  /* 0x000000ff2400720c */ /* 0x000fe20003f46270 */
[--C-:B------:R-:W-:Y:S01]  /*1710*/  @!P5 IMAD.IADD R19, R19, 0x1, -R27.reuse ;  /* 0x000000011313d824 */ /* 0x100fe200078e0a1b */
[----:B------:R-:W-:Y:S01]  /*1720*/  ISETP.GE.AND P5, PT, R34, RZ, PT ;  /* 0x000000ff2200720c */ /* 0x000fe20003fa6270 */
[--C-:B------:R-:W-:Y:S01]  /*1730*/  @!P1 IMAD.IADD R26, R26, 0x1, -R27.reuse ;  /* 0x000000011a1a9824 */ /* 0x100fe200078e0a1b */
[----:B------:R-:W-:Y:S01]  /*1740*/  ISETP.GE.AND P1, PT, R38, RZ, PT ;  /* 0x000000ff2600720c */ /* 0x000fe20003f26270 */
[----:B------:R-:W-:Y:S01]  /*1750*/  IMAD.MOV.U32 R6, RZ, RZ, R4 ;  /* 0x000000ffff067224 */ /* 0x000fe200078e0004 */
[----:B------:R-:W0:Y:S01]  /*1760*/  LDC R34, c[0x0][0x238] ;  /* 0x00008e00ff227b82 */ /* 0x000e220000000800 */
[----:B------:R-:W-:Y:S01]  /*1770*/  @!P0 IMAD.IADD R23, R23, 0x1, -R27 ;  /* 0x0000000117178824 */ /* 0x000fe200078e0a1b */
[----:B------:R-:W-:Y:S01]  /*1780*/  ISETP.GE.AND P0, PT, R39, RZ, PT ;  /* 0x000000ff2700720c */ /* 0x000fe20003f06270 */
[----:B------:R-:W-:Y:S01]  /*1790*/  @!P3 IMAD.MOV R6, RZ, RZ, -R6 ;  /* 0x000000ffff06b224 */ /* 0x000fe200078e0a06 */
[C---:B------:R-:W-:Y:S01]  /*17a0*/  ISETP.GT.U32.AND P3, PT, R27.reuse, R26, PT ;  /* 0x0000001a1b00720c */ /* 0x040fe20003f64070 */
[----:B------:R-:W-:Y:S01]  /*17b0*/  @!P6 IMAD.MOV R15, RZ, RZ, -R15 ;  /* 0x000000ffff0fe224 */ /* 0x000fe200078e0a0f */
[----:B------:R-:W-:Y:S01]  /*17c0*/  ISETP.GT.U32.AND P6, PT, R27, R23, PT ;  /* 0x000000171b00720c */ /* 0x000fe20003fc4070 */
[----:B------:R-:W-:Y:S01]  /*17d0*/  @!P4 IMAD.IADD R25, R25, 0x1, -R27 ;  /* 0x000000011919c824 */ /* 0x000fe200078e0a1b */
[C---:B------:R-:W-:Y:S01]  /*17e0*/  ISETP.GT.U32.AND P4, PT, R27.reuse, R20, PT ;  /* 0x000000141b00720c */ /* 0x040fe20003f84070 */
[----:B------:R-:W-:Y:S01]  /*17f0*/  @!P2 IMAD.MOV R17, RZ, RZ, -R17 ;  /* 0x000000ffff11a224 */ /* 0x000fe200078e0a11 */
[----:B------:R-:W-:Y:S01]  /*1800*/  ISETP.GT.U32.AND P2, PT, R27, R22, PT ;  /* 0x000000161b00720c */ /* 0x000fe20003f44070 */
[----:B------:R-:W-:Y:S01]  /*1810*/  IMAD.MOV.U32 R18, RZ, RZ, R8 ;  /* 0x000000ffff127224 */ /* 0x000fe200078e0008 */
[----:B------:R-:W-:Y:S01]  /*1820*/  LOP3.LUT R4, R11, R24, RZ, 0x3c, !PT ;  /* 0x000000180b047212 */ /* 0x000fe200078e3cff */
[----:B------:R-:W-:Y:S01]  /*1830*/  @!P5 IMAD.MOV R16, RZ, RZ, -R16 ;  /* 0x000000ffff10d224 */ /* 0x000fe200078e0a10 */
[C---:B------:R-:W-:Y:S01]  /*1840*/  ISETP.GT.U32.AND P5, PT, R27.reuse, R21, PT ;  /* 0x000000151b00720c */ /* 0x040fe20003fa4070 */
[----:B------:R-:W-:Y:S01]  /*1850*/  @!P1 IMAD.MOV R18, RZ, RZ, -R18 ;  /* 0x000000ffff129224 */ /* 0x000fe200078e0a12 */
[----:B------:R-:W-:Y:S01]  /*1860*/  ISETP.GT.U32.AND P1, PT, R27, R25, PT ;  /* 0x000000191b00720c */ /* 0x000fe20003f24070 */
[--C-:B------:R-:W-:Y:S01]  /*1870*/  @!P3 IMAD.IADD R26, R26, 0x1, -R27.reuse ;  /* 0x000000011a1ab824 */ /* 0x100fe200078e0a1b */
[----:B------:R-:W-:Y:S01]  /*1880*/  ISETP.GE.AND P3, PT, R43, RZ, PT ;  /* 0x000000ff2b00720c */ /* 0x000fe20003f66270 */
[--C-:B------:R-:W-:Y:S01]  /*1890*/  @!P6 IMAD.IADD R23, R23, 0x1, -R27.reuse ;  /* 0x000000011717e824 */ /* 0x100fe200078e0a1b */
[----:B------:R-:W-:Y:S01]  /*18a0*/  ISETP.GE.AND P6, PT, R44, RZ, PT ;  /* 0x000000ff2c00720c */ /* 0x000fe20003fc6270 */
[--C-:B------:R-:W-:Y:S01]  /*18b0*/  @!P4 IMAD.IADD R20, R20, 0x1, -R27.reuse ;  /* 0x000000011414c824 */ /* 0x100fe200078e0a1b */
[----:B------:R-:W-:Y:S01]  /*18c0*/  ISETP.GE.AND P4, PT, R40, RZ, PT ;  /* 0x000000ff2800720c */ /* 0x000fe20003f86270 */
[----:B------:R-:W-:Y:S01]  /*18d0*/  @!P2 IMAD.IADD R22, R22, 0x1, -R27 ;  /* 0x000000011616a824 */ /* 0x000fe200078e0a1b */
[----:B------:R-:W-:Y:S01]  /*18e0*/  ISETP.GE.AND P2, PT, R42, RZ, PT ;  /* 0x000000ff2a00720c */ /* 0x000fe20003f46270 */
[----:B------:R-:W-:Y:S01]  /*18f0*/  @!P0 IMAD.MOV R19, RZ, RZ, -R19 ;  /* 0x000000ffff138224 */ /* 0x000fe200078e0a13 */
[----:B------:R-:W-:Y:S01]  /*1900*/  ISETP.GE.AND P0, PT, R31, RZ, PT ;  /* 0x000000ff1f00720c */ /* 0x000fe20003f06270 */
[--C-:B------:R-:W-:Y:S01]  /*1910*/  @!P5 IMAD.IADD R21, R21, 0x1, -R27.reuse ;  /* 0x000000011515d824 */ /* 0x100fe200078e0a1b */
[----:B------:R-:W-:Y:S01]  /*1920*/  ISETP.GE.AND P5, PT, R41, RZ, PT ;  /* 0x000000ff2900720c */ /* 0x000fe20003fa6270 */
[----:B------:R-:W-:Y:S01]  /*1930*/  @!P1 IMAD.IADD R25, R25, 0x1, -R27 ;  /* 0x0000000119199824 */ /* 0x000fe200078e0a1b */
[----:B------:R-:W-:Y:S01]  /*1940*/  ISETP.NE.AND P1, PT, R9, RZ, PT ;  /* 0x000000ff0900720c */ /* 0x000fe20003f25270 */
[----:B------:R-:W-:Y:S01]  /*1950*/  @!P3 IMAD.MOV R23, RZ, RZ, -R23 ;  /* 0x000000ffff17b224 */ /* 0x000fe200078e0a17 */
[----:B------:R-:W-:Y:S01]  /*1960*/  LOP3.LUT R9, RZ, R9, RZ, 0x33, !PT ;  /* 0x00000009ff097212 */ /* 0x000fe200078e33ff */
[----:B------:R-:W-:Y:S01]  /*1970*/  IMAD.MOV.U32 R24, RZ, RZ, R22 ;  /* 0x000000ffff187224 */ /* 0x000fe200078e0016 */
[----:B------:R-:W-:Y:S01]  /*1980*/  CS2R R36, SRZ ;  /* 0x0000000000247805 */ /* 0x000fe2000001ff00 */
[----:B------:R-:W-:Y:S01]  /*1990*/  IMAD R5, R5, UR4, RZ ;  /* 0x0000000405057c24 */ /* 0x000fe2000f8e02ff */
[----:B------:R-:W-:Y:S01]  /*19a0*/  SEL R10, R9, R10, !P1 ;  /* 0x0000000a090a7207 */ /* 0x000fe20004800000 */
[----:B------:R-:W-:Y:S01]  /*19b0*/  IMAD R7, R179, UR13, RZ ;  /* 0x0000000db3077c24 */ /* 0x000fe2000f8e02ff */
[----:B------:R-:W-:Y:S01]  /*19c0*/  SEL R11, R9, R6, !P1 ;  /* 0x00000006090b7207 */ /* 0x000fe20004800000 */
[----:B------:R-:W-:Y:S01]  /*19d0*/  IMAD R6, R29, UR4, RZ ;  /* 0x000000041d067c24 */ /* 0x000fe2000f8e02ff */
[----:B------:R-:W-:Y:S01]  /*19e0*/  ULDC UR4, c[0x0][0x240] ;  /* 0x0000900000047ab9 */ /* 0x000fe20000000800 */
[----:B------:R-:W-:Y:S01]  /*19f0*/  @!P6 IMAD.MOV R25, RZ, RZ, -R25 ;  /* 0x000000ffff19e224 */ /* 0x000fe200078e0a19 */
[C---:B------:R-:W-:Y:S01]  /*1a00*/  SEL R13, R9.reuse, R13, !P1 ;  /* 0x0000000d090d7207 */ /* 0x040fe20004800000 */
[----:B------:R-:W-:Y:S01]  /*1a10*/  IMAD.MOV.U32 R28, RZ, RZ, R26 ;  /* 0x000000ffff1c7224 */ /* 0x000fe200078e001a */
[C---:B------:R-:W-:Y:S01]  /*1a20*/  SEL R8, R9.reuse, R17, !P1 ;  /* 0x0000001109087207 */ /* 0x040fe20004800000 */
[----:B------:R-:W-:Y:S01]  /*1a30*/  @!P2 IMAD.MOV R24, RZ, RZ, -R24 ;  /* 0x000000ffff18a224 */ /* 0x000fe200078e0a18 */
[C---:B------:R-:W-:Y:S01]  /*1a40*/  SEL R23, R9.reuse, R23, !P1 ;  /* 0x0000001709177207 */ /* 0x040fe20004800000 */
[----:B------:R-:W-:Y:S01]  /*1a50*/  @!P4 IMAD.MOV R20, RZ, RZ, -R20 ;  /* 0x000000ffff14c224 */ /* 0x000fe200078e0a14 */
[----:B------:R-:W-:Y:S01]  /*1a60*/  SEL R14, R9, R14, !P1 ;  /* 0x0000000e090e7207 */ /* 0x000fe20004800000 */
[----:B------:R-:W-:Y:S01]  /*1a70*/  IMAD R10, R10, UR4, RZ ;  /* 0x000000040a0a7c24 */ /* 0x000fe2000f8e02ff */
[----:B------:R-:W-:Y:S01]  /*1a80*/  LEA R190, P2, R5, UR6, 0x1 ;  /* 0x0000000605be7c11 */ /* 0x000fe2000f8408ff */
[----:B------:R-:W-:Y:S01]  /*1a90*/  @!P5 IMAD.MOV R21, RZ, RZ, -R21 ;  /* 0x000000ffff15d224 */ /* 0x000fe200078e0a15 */
[----:B------:R-:W-:Y:S01]  /*1aa0*/  LEA R171, P4, R7, UR8, 0x1 ;  /* 0x0000000807ab7c11 */ /* 0x000fe2000f8808ff */
[----:B------:R-:W-:Y:S01]  /*1ab0*/  @!P0 IMAD.MOV R28, RZ, RZ, -R28 ;  /* 0x000000ffff1c8224 */ /* 0x000fe200078e0a1c */
[----:B------:R-:W-:Y:S01]  /*1ac0*/  SEL R16, R9, R16, !P1 ;  /* 0x0000001009107207 */ /* 0x000fe20004800000 */
[----:B------:R-:W-:Y:S01]  /*1ad0*/  IMAD R17, R13, UR4, RZ ;  /* 0x000000040d117c24 */ /* 0x000fe2000f8e02ff */
[C---:B------:R-:W-:Y:S01]  /*1ae0*/  SEL R26, R9.reuse, R25, !P1 ;  /* 0x00000019091a7207 */ /* 0x040fe20004800000 */
[----:B------:R-:W-:Y:S01]  /*1af0*/  IMAD R8, R8, UR4, RZ ;  /* 0x0000000408087c24 */ /* 0x000fe2000f8e02ff */
[----:B------:R-:W-:Y:S01]  /*1b00*/  SEL R15, R9, R15, !P1 ;  /* 0x0000000f090f7207 */ /* 0x000fe20004800000 */
[----:B------:R-:W-:Y:S01]  /*1b10*/  IMAD R25, R23, UR4, RZ ;  /* 0x0000000417197c24 */ /* 0x000fe2000f8e02ff */
[----:B------:R-:W-:Y:S01]  /*1b20*/  SEL R18, R9, R18, !P1 ;  /* 0x0000001209127207 */ /* 0x000fe20004800000 */
[----:B------:R-:W-:Y:S01]  /*1b30*/  IMAD R14, R14, UR4, RZ ;  /* 0x000000040e0e7c24 */ /* 0x000fe2000f8e02ff */
[----:B------:R-:W-:Y:S01]  /*1b40*/  LEA.HI.X.SX32 R191, R5, UR7, 0x1, P2 ;  /* 0x0000000705bf7c11 */ /* 0x000fe200090f0eff */
[----:B------:R-:W-:Y:S01]  /*1b50*/  IMAD R11, R11, UR4, RZ ;  /* 0x000000040b0b7c24 */ /* 0x000fe2000f8e02ff */
[C---:B------:R-:W-:Y:S01]  /*1b60*/  SEL R19, R9.reuse, R19, !P1 ;  /* 0x0000001309137207 */ /* 0x040fe20004800000 */
[----:B------:R-:W-:Y:S01]  /*1b70*/  IMAD R16, R16, UR4, RZ ;  /* 0x0000000410107c24 */ /* 0x000fe2000f8e02ff */
[----:B------:R-:W-:Y:S01]  /*1b80*/  SEL R24, R9, R24, !P1 ;  /* 0x0000001809187207 */ /* 0x000fe20004800000 */
[----:B------:R-:W-:Y:S01]  /*1b90*/  IMAD R18, R18, UR4, RZ ;  /* 0x0000000412127c24 */ /* 0x000fe2000f8e02ff */
[----:B------:R-:W-:Y:S01]  /*1ba0*/  LEA R188, P0, R6, UR6, 0x1 ;  /* 0x0000000606bc7c11 */ /* 0x000fe2000f8008ff */
[----:B------:R-:W-:Y:S01]  /*1bb0*/  IMAD R5, R19, UR4, RZ ;  /* 0x0000000413057c24 */ /* 0x000fe2000f8e02ff */
[----:B------:R-:W-:Y:S01]  /*1bc0*/  LEA.HI.X.SX32 R33, R7, UR9, 0x1, P4 ;  /* 0x0000000907217c11 */ /* 0x000fe2000a0f0eff */
[----:B------:R-:W-:Y:S01]  /*1bd0*/  IMAD R24, R24, UR4, RZ ;  /* 0x0000000418187c24 */ /* 0x000fe2000f8e02ff */
[----:B------:R-:W-:Y:S01]  /*1be0*/  LEA R23, P2, R10, R171, 0x1 ;  /* 0x000000ab0a177211 */ /* 0x000fe200078408ff */
[----:B------:R-:W-:Y:S01]  /*1bf0*/  IMAD R26, R26, UR4, RZ ;  /* 0x000000041a1a7c24 */ /* 0x000fe2000f8e02ff */
[C---:B------:R-:W-:Y:S01]  /*1c00*/  SEL R12, R9.reuse, R12, !P1 ;  /* 0x0000000c090c7207 */ /* 0x040fe20004800000 */
[C---:B0-----:R-:W-:Y:S01]  /*1c10*/  IMAD R29, R34.reuse, 0x3f, RZ ;  /* 0x0000003f221d7824 */ /* 0x041fe200078e02ff */
[C---:B------:R-:W-:Y:S01]  /*1c20*/  SEL R20, R9.reuse, R20, !P1 ;  /* 0x0000001409147207 */ /* 0x040fe20004800000 */
[----:B------:R-:W-:Y:S01]  /*1c30*/  IMAD R31, R34, 0x3e, RZ ;  /* 0x0000003e221f7824 */ /* 0x000fe200078e02ff */
[----:B------:R-:W-:Y:S01]  /*1c40*/  SEL R22, R9, R21, !P1 ;  /* 0x0000001509167207 */ /* 0x000fe20004800000 */
[----:B------:R-:W-:Y:S01]  /*1c50*/  IMAD R21, R15, UR4, RZ ;  /* 0x000000040f157c24 */ /* 0x000fe2000f8e02ff */
[----:B------:R-:W-:Y:S01]  /*1c60*/  SEL R9, R9, R28, !P1 ;  /* 0x0000001c09097207 */ /* 0x000fe20004800000 */
[----:B------:R-:W-:Y:S01]  /*1c70*/  IMAD R12, R12, UR4, RZ ;  /* 0x000000040c0c7c24 */ /* 0x000fe2000f8e02ff */
[----:B------:R-:W-:Y:S01]  /*1c80*/  LEA.HI.X.SX32 R189, R6, UR7, 0x1, P0 ;  /* 0x0000000706bd7c11 */ /* 0x000fe200080f0eff */
[----:B------:R-:W-:Y:S01]  /*1c90*/  IMAD R22, R22, UR4, RZ ;  /* 0x0000000416167c24 */ /* 0x000fe2000f8e02ff */
[----:B------:R-:W-:Y:S01]  /*1ca0*/  LEA R155, P1, R17, R171, 0x1 ;  /* 0x000000ab119b7211 */ /* 0x000fe200078208ff */
[----:B------:R-:W-:Y:S01]  /*1cb0*/  IMAD R20, R20, UR4, RZ ;  /* 0x0000000414147c24 */ /* 0x000fe2000f8e02ff */
[----:B------:R-:W-:Y:S01]  /*1cc0*/  LEA.HI.X.SX32 R13, R10, R33, 0x1, P2 ;  /* 0x000000210a0d7211 */ /* 0x000fe200010f0eff */
[----:B------:R-:W-:Y:S01]  /*1cd0*/  IMAD R27, R9, UR4, RZ ;  /* 0x00000004091b7c24 */ /* 0x000fe2000f8e02ff */
[-C--:B------:R-:W-:Y:S01]  /*1ce0*/  LEA R161, P3, R8, R171.reuse, 0x1 ;  /* 0x000000ab08a17211 */ /* 0x080fe200078608ff */
[--C-:B------:R-:W-:Y:S01]  /*1cf0*/  IMAD.WIDE R172, R29, 0x2, R190.reuse ;  /* 0x000000021dac7825 */ /* 0x100fe200078e02be */
[-C--:B------:R-:W-:Y:S01]  /*1d00*/  LEA R157, P0, R14, R171.reuse, 0x1 ;  /* 0x000000ab0e9d7211 */ /* 0x080fe200078008ff */
[----:B------:R-:W-:Y:S01]  /*1d10*/  USHF.L.U32 UR13, UR13, 0x6, URZ ;  /* 0x000000060d0d7899 */ /* 0x000fe2000800063f */
[-C--:B------:R-:W-:Y:S01]  /*1d20*/  LEA R162, P2, R11, R171.reuse, 0x1 ;  /* 0x000000ab0ba27211 */ /* 0x080fe200078408ff */
[----:B------:R-:W-:Y:S01]  /*1d30*/  IMAD.WIDE R174, R31, 0x2, R190 ;  /* 0x000000021fae7825 */ /* 0x000fe200078e02be */
[----:B------:R-:W-:Y:S01]  /*1d40*/  LEA R160, P4, R16, R171, 0x1 ;  /* 0x000000ab10a07211 */ /* 0x000fe200078808ff */
[----:B------:R-:W-:Y:S01]  /*1d50*/  UIADD3 UR6, UP0, UR10, 0x2, URZ ;  /* 0x000000020a067890 */ /* 0x000fe2000ff1e03f */
[-C--:B------:R-:W-:Y:S01]  /*1d60*/  LEA.HI.X.SX32 R17, R17, R33.reuse, 0x1, P1 ;  /* 0x0000002111117211 */ /* 0x080fe200008f0eff */
[----:B------:R-:W-:Y:S01]  /*1d70*/  IMAD.MOV.U32 R154, RZ, RZ, R175 ;  /* 0x000000ffff9a7224 */ /* 0x000fe200078e00af */
[----:B------:R-:W-:Y:S01]  /*1d80*/  LEA.HI.X.SX32 R7, R8, R33, 0x1, P3 ;  /* 0x0000002108077211 */ /* 0x000fe200018f0eff */
[----:B------:R-:W-:Y:S01]  /*1d90*/  IMAD R178, R178, 0x40, R179 ;  /* 0x00000040b2b27824 */ /* 0x000fe200078e02b3 */
[-C--:B------:R-:W-:Y:S01]  /*1da0*/  LEA R159, P5, R21, R171.reuse, 0x1 ;  /* 0x000000ab159f7211 */ /* 0x080fe200078a08ff */
[----:B------:R-:W-:Y:S01]  /*1db0*/  IMAD.SHL.U32 R179, R34, 0x40, RZ ;  /* 0x0000004022b37824 */ /* 0x000fe200078e00ff */
[----:B------:R-:W-:Y:S01]  /*1dc0*/  LEA R163, P1, R18, R171, 0x1 ;  /* 0x000000ab12a37211 */ /* 0x000fe200078208ff */
[----:B------:R-:W-:Y:S01]  /*1dd0*/  IMAD.SHL.U32 R178, R178, 0x2, RZ ;  /* 0x00000002b2b27824 */ /* 0x000fe200078e00ff */
[-C--:B------:R-:W-:Y:S01]  /*1de0*/  LEA.HI.X.SX32 R19, R14, R33.reuse, 0x1, P0 ;  /* 0x000000210e137211 */ /* 0x080fe200000f0eff */
[----:B------:R-:W-:Y:S01]  /*1df0*/  UMOV UR4, URZ ;  /* 0x0000003f00047c82 */ /* 0x000fe20008000000 */
[----:B------:R-:W-:Y:S01]  /*1e00*/  LEA.HI.X.SX32 R8, R11, R33, 0x1, P2 ;  /* 0x000000210b087211 */ /* 0x000fe200010f0eff */
[----:B------:R-:W-:Y:S01]  /*1e10*/  USHF.R.S32.HI UR5, URZ, 0x1f, UR13 ;  /* 0x0000001f3f057899 */ /* 0x000fe2000801140d */
[-C--:B------:R-:W-:Y:S01]  /*1e20*/  LEA R164, P0, R5, R171.reuse, 0x1 ;  /* 0x000000ab05a47211 */ /* 0x080fe200078008ff */
[----:B------:R-:W-:Y:S01]  /*1e30*/  UIADD3.X UR7, UR4, 0x40000040, URZ, UP0, !UPT ;  /* 0x4000004004077890 */ /* 0x000fe200087fe43f */
[----:B------:R-:W-:-:S02]  /*1e40*/  LEA R168, P3, R24, R171, 0x1 ;  /* 0x000000ab18a87211 */ /* 0x000fc400078608ff */
[----:B------:R-:W-:Y:S02]  /*1e50*/  CS2R R38, SRZ ;  /* 0x0000000000267805 */ /* 0x000fe4000001ff00 */
[-C--:B------:R-:W-:Y:S02]  /*1e60*/  LEA R169, P2, R25, R171.reuse, 0x1 ;  /* 0x000000ab19a97211 */ /* 0x080fe400078408ff */
[----:B------:R-:W-:Y:S02]  /*1e70*/  CS2R R40, SRZ ;  /* 0x0000000000287805 */ /* 0x000fe4000001ff00 */
[----:B------:R-:W-:Y:S02]  /*1e80*/  LEA R153, P6, R12, R171, 0x1 ;  /* 0x000000ab0c997211 */ /* 0x000fe400078c08ff */
[----:B------:R-:W-:Y:S02]  /*1e90*/  CS2R R42, SRZ ;  /* 0x00000000002a7805 */ /* 0x000fe4000001ff00 */
[----:B------:R-:W-:-:S02]  /*1ea0*/  LEA.HI.X.SX32 R6, R16, R33, 0x1, P4 ;  /* 0x0000002110067211 */ /* 0x000fc400020f0eff */
[----:B------:R-:W-:Y:S02]  /*1eb0*/  CS2R R44, SRZ ;  /* 0x00000000002c7805 */ /* 0x000fe4000001ff00 */
[----:B------:R-:W-:Y:S01]  /*1ec0*/  LEA.HI.X.SX32 R21, R21, R33, 0x1, P5 ;  /* 0x0000002115157211 */ /* 0x000fe200028f0eff */
[----:B------:R-:W-:Y:S01]  /*1ed0*/  USHF.L.U32 UR25, UR13, 0x1, URZ ;  /* 0x000000010d197899 */ /* 0x000fe2000800063f */
[----:B------:R-:W-:Y:S01]  /*1ee0*/  LEA R167, P4, R22, R171, 0x1 ;  /* 0x000000ab16a77211 */ /* 0x000fe200078808ff */
[----:B------:R-:W-:Y:S01]  /*1ef0*/  USHF.L.U64.HI UR13, UR13, 0x1, UR5 ;  /* 0x000000010d0d7899 */ /* 0x000fe20008010205 */
[----:B------:R-:W-:Y:S01]  /*1f00*/  LEA.HI.X.SX32 R9, R18, R33, 0x1, P1 ;  /* 0x0000002112097211 */ /* 0x000fe200008f0eff */
[----:B------:R-:W-:Y:S01]  /*1f10*/  UIADD3.64 UR22, UR6, 0x2, URZ ;  /* 0x0000000206167897 */ /* 0x000fe2000fffe03f */
[-C--:B------:R-:W-:Y:S01]  /*1f20*/  LEA R166, P5, R20, R171.reuse, 0x1 ;  /* 0x000000ab14a67211 */ /* 0x080fe200078a08ff */
[----:B------:R-:W-:Y:S01]  /*1f30*/  UIADD3.64 UR18, UR6, 0x4, URZ ;  /* 0x0000000406127897 */ /* 0x000fe2000fffe03f */
[----:B------:R-:W-:-:S02]  /*1f40*/  LEA R170, P1, R26, R171, 0x1 ;  /* 0x000000ab1aaa7211 */ /* 0x000fc400078208ff */
[-C--:B------:R-:W-:Y:S01]  /*1f50*/  LEA.HI.X.SX32 R10, R5, R33.reuse, 0x1, P0 ;  /* 0x00000021050a7211 */ /* 0x080fe200000f0eff */
[----:B------:R-:W-:Y:S01]  /*1f60*/  IMAD R5, R34, 0x3c, RZ ;  /* 0x0000003c22057824 */ /* 0x000fe200078e02ff */
[-C--:B------:R-:W-:Y:S02]  /*1f70*/  LEA.HI.X.SX32 R14, R24, R33.reuse, 0x1, P3 ;  /* 0x00000021180e7211 */ /* 0x080fe400018f0eff */
[----:B------:R-:W-:Y:S01]  /*1f80*/  LEA.HI.X.SX32 R16, R25, R33, 0x1, P2 ;  /* 0x0000002119107211 */ /* 0x000fe200010f0eff */
[----:B------:R-:W-:Y:S01]  /*1f90*/  IMAD.WIDE R24, R29, 0x2, R188 ;  /* 0x000000021d187825 */ /* 0x000fe200078e02bc */
[C---:B------:R-:W-:Y:S02]  /*1fa0*/  LEA R171, P0, R27.reuse, R171, 0x1 ;  /* 0x000000ab1bab7211 */ /* 0x040fe400078008ff */
[-C--:B------:R-:W-:Y:S01]  /*1fb0*/  LEA.HI.X.SX32 R15, R12, R33.reuse, 0x1, P6 ;  /* 0x000000210c0f7211 */ /* 0x080fe200030f0eff */
[----:B------:R-:W-:Y:S01]  /*1fc0*/  IMAD.MOV.U32 R152, RZ, RZ, R25 ;  /* 0x000000ffff987224 */ /* 0x000fe200078e0019 */
[-C--:B------:R-:W-:Y:S01]  /*1fd0*/  LEA.HI.X.SX32 R12, R22, R33.reuse, 0x1, P4 ;  /* 0x00000021160c7211 */ /* 0x080fe200020f0eff */
[----:B------:R-:W-:Y:S01]  /*1fe0*/  IMAD.MOV.U32 R22, RZ, RZ, R173 ;  /* 0x000000ffff167224 */ /* 0x000fe200078e00ad */
[-C--:B------:R-:W-:Y:S01]  /*1ff0*/  LEA.HI.X.SX32 R11, R20, R33.reuse, 0x1, P5 ;  /* 0x00000021140b7211 */ /* 0x080fe200028f0eff */
[----:B------:R-:W-:Y:S01]  /*2000*/  IMAD.MOV.U32 R173, RZ, RZ, R24 ;  /* 0x000000ffffad7224 */ /* 0x000fe200078e0018 */
[-C--:B------:R-:W-:Y:S01]  /*2010*/  LEA.HI.X.SX32 R20, R27, R33.reuse, 0x1, P0 ;  /* 0x000000211b147211 */ /* 0x080fe200000f0eff */
[----:B------:R-:W-:Y:S01]  /*2020*/  IMAD R27, R34, 0x3d, RZ ;  /* 0x0000003d221b7824 */ /* 0x000fe200078e02ff */
[----:B------:R-:W-:Y:S01]  /*2030*/  LEA.HI.X.SX32 R18, R26, R33, 0x1, P1 ;  /* 0x000000211a127211 */ /* 0x000fe200008f0eff */
[----:B------:R-:W-:Y:S01]  /*2040*/  IMAD.WIDE R24, R31, 0x2, R188 ;  /* 0x000000021f187825 */ /* 0x000fe200078e02bc */
[----:B------:R-:W-:-:S02]  /*2050*/  SHF.R.S32.HI R180, RZ, 0x1f, R179 ;  /* 0x0000001fffb47819 */ /* 0x000fc400000114b3 */
[----:B------:R-:W-:Y:S02]  /*2060*/  CS2R R32, SRZ ;  /* 0x0000000000207805 */ /* 0x000fe4000001ff00 */
[C---:B------:R-:W-:Y:S01]  /*2070*/  LOP3.LUT R182, R178.reuse, 0x10, RZ, 0x3c, !PT ;  /* 0x00000010b2b67812 */ /* 0x040fe200078e3cff */
[----:B------:R-:W-:Y:S01]  /*2080*/  IMAD.WIDE R176, R27, 0x2, R190 ;  /* 0x000000021bb07825 */ /* 0x000fe200078e02be */
[----:B------:R-:W-:Y:S02]  /*2090*/  SHF.L.U64.HI R180, R179, 0x1, R180 ;  /* 0x00000001b3b47819 */ /* 0x000fe400000102b4 */
[C---:B------:R-:W-:Y:S01]  /*20a0*/  LOP3.LUT R183, R178.reuse, 0x30, RZ, 0x3c, !PT ;  /* 0x00000030b2b77812 */ /* 0x040fe200078e3cff */
[----:B------:R-:W-:Y:S01]  /*20b0*/  IMAD.MOV.U32 R175, RZ, RZ, R24 ;  /* 0x000000ffffaf7224 */ /* 0x000fe200078e0018 */
[C---:B------:R-:W-:Y:S01]  /*20c0*/  LOP3.LUT R182, R178.reuse, 0x40, RZ, 0x3c, !PT ;  /* 0x00000040b2b67812 */ /* 0x040fe200078e3cff */
[----:B------:R-:W-:Y:S01]  /*20d0*/  IMAD.MOV.U32 R156, RZ, RZ, R25 ;  /* 0x000000ffff9c7224 */ /* 0x000fe200078e0019 */
[C---:B------:R-:W-:Y:S01]  /*20e0*/  LOP3.LUT R183, R178.reuse, 0x60, RZ, 0x3c, !PT ;  /* 0x00000060b2b77812 */ /* 0x040fe200078e3cff */
[----:B------:R-:W-:Y:S01]  /*20f0*/  IMAD.WIDE R26, R27, 0x2, R188 ;  /* 0x000000021b1a7825 */ /* 0x000fe200078e02bc */
[----:B------:R-:W-:-:S03]  /*2100*/  LOP3.LUT R182, R178, 0x70, RZ, 0x3c, !PT ;  /* 0x00000070b2b67812 */ /* 0x000fc600078e3cff */
[----:B------:R-:W-:-:S04]  /*2110*/  IMAD.WIDE R24, R5, 0x2, R190 ;  /* 0x0000000205187825 */ /* 0x000fc800078e02be */
[----:B------:R-:W-:Y:S01]  /*2120*/  IMAD.MOV.U32 R158, RZ, RZ, R177 ;  /* 0x000000ffff9e7224 */ /* 0x000fe200078e00b1 */
[----:B------:R-:W-:Y:S01]  /*2130*/  STL [R1+0x90], R24 ;  /* 0x0000901801007387 */ /* 0x000fe20000100800 */
[----:B------:R-:W-:Y:S02]  /*2140*/  IMAD R29, R34, 0x3b, RZ ;  /* 0x0000003b221d7824 */ /* 0x000fe400078e02ff */
[----:B------:R-:W-:Y:S01]  /*2150*/  IMAD.MOV.U32 R177, RZ, RZ, R26 ;  /* 0x000000ffffb17224 */ /* 0x000fe200078e001a */
[----:B------:R0:W-:Y:S01]  /*2160*/  STL [R1+0x60], R25 ;  /* 0x0000601901007387 */ /* 0x0001e20000100800 */
[----:B------:R-:W-:Y:S02]  /*2170*/  IMAD.MOV.U32 R165, RZ, RZ, R27 ;  /* 0x000000ffffa57224 */ /* 0x000fe400078e001b */
[----:B------:R-:W-:-:S04]  /*2180*/  IMAD.WIDE R26, R5, 0x2, R188 ;  /* 0x00000002051a7825 */ /* 0x000fc800078e02bc */
[C---:B------:R-:W-:Y:S01]  /*2190*/  IMAD R5, R34.reuse, 0x3a, RZ ;  /* 0x0000003a22057824 */ /* 0x040fe200078e02ff */
[----:B------:R-:W-:Y:S01]  /*21a0*/  STL [R1+0xbc], R26 ;  /* 0x0000bc1a01007387 */ /* 0x000fe20000100800 */
[----:B------:R-:W-:Y:S02]  /*21b0*/  IMAD R31, R34, 0x2b, RZ ;  /* 0x0000002b221f7824 */ /* 0x000fe400078e02ff */
[C---:B0-----:R-:W-:Y:S01]  /*21c0*/  IMAD.WIDE R24, R29.reuse, 0x2, R190 ;  /* 0x000000021d187825 */ /* 0x041fe200078e02be */
[----:B------:R0:W-:Y:S03]  /*21d0*/  STL [R1+0x98], R27 ;  /* 0x0000981b01007387 */ /* 0x0001e60000100800 */
[--C-:B------:R-:W-:Y:S01]  /*21e0*/  IMAD.WIDE R28, R29, 0x2, R188.reuse ;  /* 0x000000021d1c7825 */ /* 0x100fe200078e02bc */
[----:B------:R-:W-:Y:S03]  /*21f0*/  STL [R1+0xcc], R24 ;  /* 0x0000cc1801007387 */ /* 0x000fe60000100800 */
[----:B------:R-:W-:Y:S01]  /*2200*/  IMAD.SHL.U32 R179, R179, 0x2, RZ ;  /* 0x00000002b3b37824 */ /* 0x000fe200078e00ff */
[----:B------:R1:W-:Y:S01]  /*2210*/  STL [R1+0xc8], R25 ;  /* 0x0000c81901007387 */ /* 0x0003e20000100800 */
[----:B0-----:R-:W-:-:S03]  /*2220*/  IMAD.WIDE R26, R5, 0x2, R188 ;  /* 0x00000002051a7825 */ /* 0x001fc600078e02bc */
[----:B------:R-:W-:Y:S04]  /*2230*/  STL [R1+0xd4], R28 ;  /* 0x0000d41c01007387 */ /* 0x000fe80000100800 */
[----:B------:R0:W-:Y:S01]  /*2240*/  STL [R1+0xd0], R29 ;  /* 0x0000d01d01007387 */ /* 0x0001e20000100800 */
[----:B-1----:R-:W-:-:S04]  /*2250*/  IMAD.WIDE R24, R5, 0x2, R190 ;  /* 0x0000000205187825 */ /* 0x002fc800078e02be */
[C---:B------:R-:W-:Y:S01]  /*2260*/  IMAD R5, R34.reuse, 0x38, RZ ;  /* 0x0000003822057824 */ /* 0x040fe200078e02ff */
[----:B------:R-:W-:Y:S01]  /*2270*/  STL [R1+0xdc], R24 ;  /* 0x0000dc1801007387 */ /* 0x000fe20000100800 */
[----:B0-----:R-:W-:-:S03]  /*2280*/  IMAD R29, R34, 0x39, RZ ;  /* 0x00000039221d7824 */ /* 0x001fc600078e02ff */
[----:B------:R0:W-:Y:S04]  /*2290*/  STL [R1+0xd8], R25 ;  /* 0x0000d81901007387 */ /* 0x0001e80000100800 */
[----:B------:R-:W-:Y:S04]  /*22a0*/  STL [R1+0xe4], R26 ;  /* 0x0000e41a01007387 */ /* 0x000fe80000100800 */
[----:B------:R1:W-:Y:S01]  /*22b0*/  STL [R1+0xe0], R27 ;  /* 0x0000e01b01007387 */ /* 0x0003e20000100800 */
[----:B0-----:R-:W-:-:S04]  /*22c0*/  IMAD.WIDE R24, R29, 0x2, R190 ;  /* 0x000000021d187825 */ /* 0x001fc800078e02be */
[--C-:B------:R-:W-:Y:S01]  /*22d0*/  IMAD.WIDE R28, R29, 0x2, R188.reuse ;  /* 0x000000021d1c7825 */ /* 0x100fe200078e02bc */
[----:B------:R-:W-:Y:S03]  /*22e0*/  STL [R1+0xec], R24 ;  /* 0x0000ec1801007387 */ /* 0x000fe60000100800 */
[C---:B-1----:R-:W-:Y:S01]  /*22f0*/  IMAD.WIDE R26, R5.reuse, 0x2, R188 ;  /* 0x00000002051a7825 */ /* 0x042fe200078e02bc */
[----:B------:R0:W-:Y:S04]  /*2300*/  STL [R1+0xe8], R25 ;  /* 0x0000e81901007387 */ /* 0x0001e80000100800 */
[----:B------:R-:W-:Y:S04]  /*2310*/  STL [R1+0xf4], R28 ;  /* 0x0000f41c01007387 */ /* 0x000fe80000100800 */
[----:B------:R1:W-:Y:S01]  /*2320*/  STL [R1+0xf0], R29 ;  /* 0x0000f01d01007387 */ /* 0x0003e20000100800 */
[----:B0-----:R-:W-:-:S04]  /*2330*/  IMAD.WIDE R24, R5, 0x2, R190 ;  /* 0x0000000205187825 */ /* 0x001fc800078e02be */
[C---:B------:R-:W-:Y:S01]  /*2340*/  IMAD R5, R34.reuse, 0x36, RZ ;  /* 0x0000003622057824 */ /* 0x040fe200078e02ff */
[----:B------:R-:W-:Y:S01]  /*2350*/  STL [R1+0xfc], R24 ;  /* 0x0000fc1801007387 */ /* 0x000fe20000100800 */
[----:B-1----:R-:W-:-:S03]  /*2360*/  IMAD R29, R34, 0x37, RZ ;  /* 0x00000037221d7824 */ /* 0x002fc600078e02ff */
        /* <DEDUP_REMOVED lines=74> */
[----:B------:R-:W-:Y:S01]  /*2810*/  IMAD.WIDE R28, R29, 0x2, R188 ;  /* 0x000000021d1c7825 */ /* 0x000fe200078e02bc */
[----:B------:R-:W-:Y:S03]  /*2820*/  STL [R1+0x1ac], R24 ;  /* 0x0001ac1801007387 */ /* 0x000fe60000100800 */
[--C-:B-1----:R-:W-:Y:S01]  /*2830*/  IMAD.WIDE R26, R31, 0x2, R190.reuse ;  /* 0x000000021f1a7825 */ /* 0x102fe200078e02be */
[----:B------:R0:W-:Y:S04]  /*2840*/  STL [R1+0x1a8], R25 ;  /* 0x0001a81901007387 */ /* 0x0001e80000100800 */
[----:B------:R-:W-:Y:S04]  /*2850*/  STL [R1+0x1b4], R28 ;  /* 0x0001b41c01007387 */ /* 0x000fe80000100800 */
[----:B------:R1:W-:Y:S01]  /*2860*/  STL [R1+0x1b0], R29 ;  /* 0x0001b01d01007387 */ /* 0x0003e20000100800 */
[----:B0-----:R-:W-:-:S05]  /*2870*/  IMAD.WIDE R24, R5, 0x2, R190 ;  /* 0x0000000205187825 */ /* 0x001fca00078e02be */
[----:B------:R-:W-:Y:S01]  /*2880*/  STL [R1+0x1bc], R24 ;  /* 0x0001bc1801007387 */ /* 0x000fe20000100800 */
[----:B-1----:R-:W-:-:S03]  /*2890*/  IMAD.WIDE R28, R5, 0x2, R188 ;  /* 0x00000002051c7825 */ /* 0x002fc600078e02bc */
[----:B------:R0:W-:Y:S01]  /*28a0*/  STL [R1+0x1b8], R25 ;  /* 0x0001b81901007387 */ /* 0x0001e20000100800 */
[----:B------:R-:W-:-:S03]  /*28b0*/  IMAD R5, R34, 0x2a, RZ ;  /* 0x0000002a22057824 */ /* 0x000fc600078e02ff */
[----:B------:R-:W-:Y:S04]  /*28c0*/  STL [R1+0x1c4], R28 ;  /* 0x0001c41c01007387 */ /* 0x000fe80000100800 */
[----:B------:R1:W-:Y:S01]  /*28d0*/  STL [R1+0x1c0], R29 ;  /* 0x0001c01d01007387 */ /* 0x0003e20000100800 */
[----:B0-----:R-:W-:Y:S01]  /*28e0*/  IMAD.WIDE R24, R31, 0x2, R188 ;  /* 0x000000021f187825 */ /* 0x001fe200078e02bc */
[----:B------:R-:W-:Y:S02]  /*28f0*/  CS2R R30, SRZ ;  /* 0x00000000001e7805 */ /* 0x000fe4000001ff00 */
[----:B------:R-:W-:Y:S04]  /*2900*/  STL [R1+0x1cc], R26 ;  /* 0x0001cc1a01007387 */ /* 0x000fe80000100800 */
[----:B------:R0:W-:Y:S01]  /*2910*/  STL [R1+0x1c8], R27 ;  /* 0x0001c81b01007387 */ /* 0x0001e20000100800 */
[----:B-1----:R-:W-:-:S03]  /*2920*/  IMAD R29, R34, 0x29, RZ ;  /* 0x00000029221d7824 */ /* 0x002fc600078e02ff */
        /* <DEDUP_REMOVED lines=9> */
[----:B0-----:R-:W-:-:S04]  /*29c0*/  IMAD.WIDE R26, R29, 0x2, R190 ;  /* 0x000000021d1a7825 */ /* 0x001fc800078e02be */
[----:B------:R-:W-:Y:S01]  /*29d0*/  IMAD.WIDE R28, R29, 0x2, R188 ;  /* 0x000000021d1c7825 */ /* 0x000fe200078e02bc */
[----:B------:R-:W-:Y:S03]  /*29e0*/  STL [R1+0x1ec], R26 ;  /* 0x0001ec1a01007387 */ /* 0x000fe60000100800 */
[C---:B-1----:R-:W-:Y:S01]  /*29f0*/  IMAD.WIDE R24, R5.reuse, 0x2, R190 ;  /* 0x0000000205187825 */ /* 0x042fe200078e02be */
[----:B------:R0:W-:Y:S04]  /*2a00*/  STL [R1+0x1e8], R27 ;  /* 0x0001e81b01007387 */ /* 0x0001e80000100800 */
[----:B------:R-:W-:Y:S04]  /*2a10*/  STL [R1+0x1f4], R28 ;  /* 0x0001f41c01007387 */ /* 0x000fe80000100800 */
[----:B------:R1:W-:Y:S01]  /*2a20*/  STL [R1+0x1f0], R29 ;  /* 0x0001f01d01007387 */ /* 0x0003e20000100800 */
[----:B0-----:R-:W-:-:S03]  /*2a30*/  IMAD.WIDE R26, R5, 0x2, R188 ;  /* 0x00000002051a7825 */ /* 0x001fc600078e02bc */
[----:B------:R-:W-:Y:S01]  /*2a40*/  STL [R1+0x1fc], R24 ;  /* 0x0001fc1801007387 */ /* 0x000fe20000100800 */
[----:B------:R-:W-:-:S03]  /*2a50*/  IMAD R5, R34, 0x26, RZ ;  /* 0x0000002622057824 */ /* 0x000fc600078e02ff */
[----:B------:R0:W-:Y:S01]  /*2a60*/  STL [R1+0x1f8], R25 ;  /* 0x0001f81901007387 */ /* 0x0001e20000100800 */
[----:B-1----:R-:W-:-:S03]  /*2a70*/  IMAD R29, R34, 0x27, RZ ;  /* 0x00000027221d7824 */ /* 0x002fc600078e02ff */
        /* <DEDUP_REMOVED lines=38> */
[C---:B------:R-:W-:Y:S01]  /*2ce0*/  IMAD.SHL.U32 R5, R34.reuse, 0x20, RZ ;  /* 0x0000002022057824 */ /* 0x040fe200078e00ff */
        /* <DEDUP_REMOVED lines=150> */
[----:B------:R1:W-:Y:S04]  /*3650*/  STL [R1+0x3b4], R28 ;  /* 0x0003b41c01007387 */ /* 0x0003e80000100800 */
[----:B------:R-:W-:Y:S01]  /*3660*/  STL [R1+0x3b0], R29 ;  /* 0x0003b01d01007387 */ /* 0x000fe20000100800 */
        /* <DEDUP_REMOVED lines=71> */
[----:B------:R-:W-:Y:S01]  /*3ae0*/  IMAD.MOV.U32 R5, RZ, RZ, RZ ;  /* 0x000000ffff057224 */ /* 0x000fe200078e00ff */
[----:B------:R-:W-:Y:S01]  /*3af0*/  STL [R1+0x464], R24 ;  /* 0x0004641801007387 */ /* 0x000fe20000100800 */
[----:B-1----:R-:W-:-:S03]  /*3b00*/  IMAD.WIDE R28, R34, 0x2, R190 ;  /* 0x00000002221c7825 */ /* 0x002fc600078e02be */
[----:B------:R0:W-:Y:S04]  /*3b10*/  STL [R1+0x460], R25 ;  /* 0x0004601901007387 */ /* 0x0001e80000100800 */
[----:B------:R-:W-:Y:S04]  /*3b20*/  STL [R1+0x46c], R26 ;  /* 0x00046c1a01007387 */ /* 0x000fe80000100800 */
[----:B------:R1:W-:Y:S01]  /*3b30*/  STL [R1+0x468], R27 ;  /* 0x0004681b01007387 */ /* 0x0003e20000100800 */
[----:B0-----:R-:W-:Y:S01]  /*3b40*/  IMAD.WIDE R24, R34, 0x2, R188 ;  /* 0x0000000222187825 */ /* 0x001fe200078e02bc */
[----:B------:R-:W-:-:S02]  /*3b50*/  CS2R R34, SRZ ;  /* 0x0000000000227805 */ /* 0x000fc4000001ff00 */
[----:B------:R-:W-:Y:S04]  /*3b60*/  STL [R1+0x474], R28 ;  /* 0x0004741c01007387 */ /* 0x000fe80000100800 */
[----:B------:R0:W-:Y:S01]  /*3b70*/  STL [R1+0x470], R29 ;  /* 0x0004701d01007387 */ /* 0x0001e20000100800 */
[----:B-1----:R-:W-:-:S03]  /*3b80*/  CS2R R26, SRZ ;  /* 0x00000000001a7805 */ /* 0x002fc6000001ff00 */
[----:B------:R-:W-:Y:S04]  /*3b90*/  STL [R1+0x47c], R24 ;  /* 0x00047c1801007387 */ /* 0x000fe80000100800 */
[----:B------:R1:W-:Y:S01]  /*3ba0*/  STL [R1+0x478], R25 ;  /* 0x0004781901007387 */ /* 0x0003e20000100800 */
[----:B0-----:R-:W-:-:S03]  /*3bb0*/  CS2R R28, SRZ ;  /* 0x00000000001c7805 */ /* 0x001fc6000001ff00 */
[----:B------:R0:W-:Y:S01]  /*3bc0*/  STL [R1+0x498], R181 ;  /* 0x000498b501007387 */ /* 0x0001e20000100800 */
[----:B-1----:R-:W-:Y:S02]  /*3bd0*/  CS2R R24, SRZ ;  /* 0x0000000000187805 */ /* 0x002fe4000001ff00 */
[C---:B0-----:R-:W-:Y:S02]  /*3be0*/  LOP3.LUT R181, R178.reuse, 0x20, RZ, 0x3c, !PT ;  /* 0x00000020b2b57812 */ /* 0x041fe400078e3cff */
[----:B------:R-:W-:Y:S02]  /*3bf0*/  LOP3.LUT R181, R178, 0x50, RZ, 0x3c, !PT ;  /* 0x00000050b2b57812 */ /* 0x000fe400078e3cff */
[----:B------:R-:W-:-:S07]  /*3c00*/  LOP3.LUT R181, R4, 0x40, RZ, 0x3c, !PT ;  /* 0x0000004004b57812 */ /* 0x000fce00078e3cff */
.L_x_1:
[----:B------:R-:W-:Y:S01]  /*3c10*/  STL [R1+0x5ec], R174 ;  /* 0x0005ecae01007387 */ /* 0x000fe20000100800 */
[----:B------:R-:W0:Y:S03]  /*3c20*/  LDC R210, c[0x0][0x230] ;  /* 0x00008c00ffd27b82 */ /* 0x000e260000000800 */
[----:B------:R-:W-:Y:S04]  /*3c30*/  STL [R1+0x5e8], R154 ;  /* 0x0005e89a01007387 */ /* 0x000fe80000100800 */
        /* <DEDUP_REMOVED lines=25> */
[----:B------:R-:W-:Y:S01]  /*3dd0*/  STL [R1+0x580], R10 ;  /* 0x0005800a01007387 */ /* 0x000fe20000100800 */
[----:B0-----:R-:W-:-:S03]  /*3de0*/  IMAD R210, R5, -0x40, R210 ;  /* 0xffffffc005d27824 */ /* 0x001fc600078e02d2 */
[----:B------:R-:W-:Y:S04]  /*3df0*/  STL [R1+0x57c], R236 ;  /* 0x00057cec01007387 */ /* 0x000fe80000100800 */
[----:B------:R-:W-:Y:S04]  /*3e00*/  STL [R1+0x578], R163 ;  /* 0x000578a301007387 */ /* 0x000fe80000100800 */
[----:B------:R-:W-:Y:S04]  /*3e10*/  STL [R1+0x574], R9 ;  /* 0x0005740901007387 */ /* 0x000fe80000100800 */
[----:B------:R-:W-:Y:S04]  /*3e20*/  STL [R1+0x570], R178 ;  /* 0x000570b201007387 */ /* 0x000fe80000100800 */
[----:B------:R-:W-:Y:S01]  /*3e30*/  STL [R1+0x56c], R162 ;  /* 0x00056ca201007387 */ /* 0x000fe20000100800 */
[----:B------:R-:W-:-:S03]  /*3e40*/  ISETP.GT.AND P0, PT, R210, RZ, PT ;  /* 0x000000ffd200720c */ /* 0x000fc60003f04270 */
        /* <DEDUP_REMOVED lines=12> */
[----:B------:R-:W-:-:S03]  /*3f10*/  PRMT R200, RZ, 0x7610, R200 ;  /* 0x00007610ffc87816 */ /* 0x000fc600000000c8 */
[----:B------:R-:W-:Y:S01]  /*3f20*/  STL [R1+0x538], R15 ;  /* 0x0005380f01007387 */ /* 0x000fe20000100800 */
[----:B------:R-:W-:-:S03]  /*3f30*/  @P0 IMAD.MOV.U32 R182, RZ, RZ, R188 ;  /* 0x000000ffffb60224 */ /* 0x000fc600078e00bc */
[----:B------:R-:W-:Y:S01]  /*3f40*/  STL [R1+0x534], R23 ;  /* 0x0005341701007387 */ /* 0x000fe20000100800 */
[----:B------:R-:W-:-:S03]  /*3f50*/  @P0 IMAD.MOV.U32 R183, RZ, RZ, R189 ;  /* 0x000000ffffb70224 */ /* 0x000fc600078e00bd */
[----:B------:R-:W-:Y:S04]  /*3f60*/  STL [R1+0x530], R13 ;  /* 0x0005300d01007387 */ /* 0x000fe80000100800 */
[----:B------:R-:W-:Y:S04]  /*3f70*/  STL [R1+0x4cc], R4 ;  /* 0x0004cc0401007387 */ /* 0x000fe80000100800 */
[----:B------:R-:W-:Y:S04]  /*3f80*/  STL [R1+0x4c8], R180 ;  /* 0x0004c8b401007387 */ /* 0x000fe80000100800 */
[----:B-----5:R0:W-:Y:S01]  /*3f90*/  STL [R1+0x4c4], R3 ;  /* 0x0004c40301007387 */ /* 0x0201e20000100800 */
[----:B------:R-:W-:-:S03]  /*3fa0*/  PRMT R199, RZ, 0x7610, R199 ;  /* 0x00007610ffc77816 */ /* 0x000fc600000000c7 */
[----:B------:R1:W2:Y:S04]  /*3fb0*/  @P0 LDG.E.U16 R200, desc[UR14][R182.64] ;  /* 0x0000000eb6c80981 */ /* 0x0002a8000c1e1500 */
[----:B0-----:R-:W3:Y:S04]  /*3fc0*/  LDL.LU R3, [R1+0xc8] ;  /* 0x0000c80001037983 */ /* 0x001ee80000300800 */
[----:B------:R0:W-:Y:S01]  /*3fd0*/  STL [R1+0x4c0], R2 ;  /* 0x0004c00201007387 */ /* 0x0001e20000100800 */
[----:B-1----:R-:W-:Y:S02]  /*3fe0*/  @P0 IMAD.MOV.U32 R182, RZ, RZ, R190 ;  /* 0x000000ffffb60224 */ /* 0x002fe400078e00be */
[----:B------:R-:W-:-:S05]  /*3ff0*/  @P0 IMAD.MOV.U32 R183, RZ, RZ, R191 ;  /* 0x000000ffffb70224 */ /* 0x000fca00078e00bf */
[----:B------:R1:W4:Y:S04]  /*4000*/  @P0 LDG.E.U16 R199, desc[UR14][R182.64] ;  /* 0x0000000eb6c70981 */ /* 0x000328000c1e1500 */
[----:B0-----:R-:W2:Y:S04]  /*4010*/  LDL.LU R2, [R1+0x98] ;  /* 0x0000980001027983 */ /* 0x001ea80000300800 */
[----:B------:R0:W-:Y:S04]  /*4020*/  STL [R1+0x4bc], R0 ;  /* 0x0004bc0001007387 */ /* 0x0001e80000100800 */
[----:B0-----:R-:W4:Y:S01]  /*4030*/  LDL.LU R0, [R1+0x60] ;  /* 0x0000600001007983 */ /* 0x001f220000300800 */
[----:B------:R-:W-:-:S03]  /*4040*/  ISETP.GT.AND P1, PT, R210, 0x1, PT ;  /* 0x00000001d200780c */ /* 0x000fc60003f24270 */
[----:B------:R-:W-:Y:S04]  /*4050*/  STL [R1+0x4d0], R5 ;  /* 0x0004d00501007387 */ /* 0x000fe80000100800 */
[----:B------:R-:W-:Y:S04]  /*4060*/  STL [R1+0x4d8], R188 ;  /* 0x0004d8bc01007387 */ /* 0x000fe80000100800 */
[----:B------:R-:W-:Y:S04]  /*4070*/  STL [R1+0x4d4], R189 ;  /* 0x0004d4bd01007387 */ /* 0x000fe80000100800 */
[----:B------:R-:W-:Y:S04]  /*4080*/  STL [R1+0x4e0], R190 ;  /* 0x0004e0be01007387 */ /* 0x000fe80000100800 */
[----:B------:R-:W-:Y:S04]  /*4090*/  STL [R1+0x4dc], R191 ;  /* 0x0004dcbf01007387 */ /* 0x000fe80000100800 */
[----:B------:R-:W1:Y:S04]  /*40a0*/  LDL R182, [R1+0x478] ;  /* 0x0004780001b67983 */ /* 0x000e680000100800 */
[----:B------:R-:W1:Y:S01]  /*40b0*/  LDL R183, [R1+0x47c] ;  /* 0x00047c0001b77983 */ /* 0x000e620000100800 */
[----:B------:R-:W-:-:S02]  /*40c0*/  PRMT R174, RZ, 0x7610, R174 ;  /* 0x00007610ffae7816 */ /* 0x000fc400000000ae */
[----:B-1----:R-:W-:-:S04]  /*40d0*/  @P1 LOP3.LUT R183, R183, R182, RZ, 0x3c, !PT ;  /* 0x000000b6b7b71212 */ /* 0x002fc800078e3cff */
[----:B------:R-:W-:-:S04]  /*40e0*/  @P1 LOP3.LUT R182, R183, R182, RZ, 0x3c, !PT ;  /* 0x000000b6b7b61212 */ /* 0x000fc800078e3cff */
[----:B------:R-:W-:-:S05]  /*40f0*/  @P1 LOP3.LUT R183, R183, R182, RZ, 0x3c, !PT ;  /* 0x000000b6b7b71212 */ /* 0x000fca00078e3cff */
[----:B------:R-:W3:Y:S04]  /*4100*/  @P1 LDG.E.U16 R174, desc[UR14][R182.64] ;  /* 0x0000000eb6ae1981 */ /* 0x000ee8000c1e1500 */
[----:B---3--:R0:W-:Y:S04]  /*4110*/  STL [R1+0x494], R174 ;  /* 0x000494ae01007387 */ /* 0x0081e80000100800 */
[----:B0-----:R-:W3:Y:S04]  /*4120*/  LDL.LU R174, [R1+0x5ec] ;  /* 0x0005ec0001ae7983 */ /* 0x001ee80000300800 */
[----:B------:R-:W2:Y:S04]  /*4130*/  LDL R182, [R1+0x470] ;  /* 0x0004700001b67983 */ /* 0x000ea80000100800 */
[----:B------:R-:W2:Y:S01]  /*4140*/  LDL R183, [R1+0x474] ;  /* 0x0004740001b77983 */ /* 0x000ea20000100800 */
[----:B------:R-:W-:-:S02]  /*4150*/  PRMT R154, RZ, 0x7610, R154 ;  /* 0x00007610ff9a7816 */ /* 0x000fc4000000009a */
[----:B--2---:R-:W-:-:S04]  /*4160*/  @P1 LOP3.LUT R183, R183, R182, RZ, 0x3c, !PT ;  /* 0x000000b6b7b71212 */ /* 0x004fc800078e3cff */
[----:B------:R-:W-:-:S04]  /*4170*/  @P1 LOP3.LUT R182, R183, R182, RZ, 0x3c, !PT ;  /* 0x000000b6b7b61212 */ /* 0x000fc800078e3cff */
[----:B------:R-:W-:-:S05]  /*4180*/  @P1 LOP3.LUT R183, R183, R182, RZ, 0x3c, !PT ;  /* 0x000000b6b7b71212 */ /* 0x000fca00078e3cff */
[----:B------:R-:W2:Y:S01]  /*4190*/  @P1 LDG.E.U16 R154, desc[UR14][R182.64] ;  /* 0x0000000eb69a1981 */ /* 0x000ea2000c1e1500 */
[----:B------:R-:W-:-:S03]  /*41a0*/  ISETP.GT.AND P2, PT, R210, 0x2, PT ;  /* 0x00000002d200780c */ /* 0x000fc60003f44270 */
[----:B--2---:R0:W-:Y:S04]  /*41b0*/  STL [R1+0x490], R154 ;  /* 0x0004909a01007387 */ /* 0x0041e80000100800 */
[----:B0-----:R-:W2:Y:S04]  /*41c0*/  LDL.LU R154, [R1+0x5e8] ;  /* 0x0005e800019a7983 */ /* 0x001ea80000300800 */
[----:B------:R-:W4:Y:S04]  /*41d0*/  LDL R182, [R1+0x468] ;  /* 0x0004680001b67983 */ /* 0x000f280000100800 */
[----:B------:R-:W4:Y:S01]  /*41e0*/  LDL R183, [R1+0x46c] ;  /* 0x00046c0001b77983 */ /* 0x000f220000100800 */
[----:B------:R-:W-:-:S02]  /*41f0*/  PRMT R173, RZ, 0x7610, R173 ;  /* 0x00007610ffad7816 */ /* 0x000fc400000000ad */
[----:B----4-:R-:W-:-:S04]  /*4200*/  @P2 LOP3.LUT R183, R183, R182, RZ, 0x3c, !PT ;  /* 0x000000b6b7b72212 */ /* 0x010fc800078e3cff */
[----:B------:R-:W-:-:S04]  /*4210*/  @P2 LOP3.LUT R182, R183, R182, RZ, 0x3c, !PT ;  /* 0x000000b6b7b62212 */ /* 0x000fc800078e3cff */
[----:B------:R-:W-:-:S05]  /*4220*/  @P2 LOP3.LUT R183, R183, R182, RZ, 0x3c, !PT ;  /* 0x000000b6b7b72212 */ /* 0x000fca00078e3cff */
[----:B------:R-:W4:Y:S04]  /*4230*/  @P2 LDG.E.U16 R173, desc[UR14][R182.64] ;  /* 0x0000000eb6ad2981 */ /* 0x000f28000c1e1500 */
[----:B----4-:R0:W-:Y:S04]  /*4240*/  STL [R1+0x48c], R173 ;  /* 0x00048cad01007387 */ /* 0x0101e80000100800 */
[----:B0-----:R-:W4:Y:S04]  /*4250*/  LDL.LU R173, [R1+0x5e4] ;  /* 0x0005e40001ad7983 */ /* 0x001f280000300800 */
[----:B------:R-:W3:Y:S04]  /*4260*/  LDL R182, [R1+0x460] ;  /* 0x0004600001b67983 */ /* 0x000ee80000100800 */
[----:B------:R-:W3:Y:S01]  /*4270*/  LDL R183, [R1+0x464] ;  /* 0x0004640001b77983 */ /* 0x000ee20000100800 */
[----:B------:R-:W-:-:S02]  /*4280*/  PRMT R152, RZ, 0x7610, R152 ;  /* 0x00007610ff987816 */ /* 0x000fc40000000098 */
[----:B---3--:R-:W-:-:S04]  /*4290*/  @P2 LOP3.LUT R183, R183, R182, RZ, 0x3c, !PT ;  /* 0x000000b6b7b72212 */ /* 0x008fc800078e3cff */
[----:B------:R-:W-:-:S04]  /*42a0*/  @P2 LOP3.LUT R182, R183, R182, RZ, 0x3c, !PT ;  /* 0x000000b6b7b62212 */ /* 0x000fc800078e3cff */
[----:B------:R-:W-:-:S05]  /*42b0*/  @P2 LOP3.LUT R183, R183, R182, RZ, 0x3c, !PT ;  /* 0x000000b6b7b72212 */ /* 0x000fca00078e3cff */
[----:B------:R-:W3:Y:S01]  /*42c0*/  @P2 LDG.E.U16 R152, desc[UR14][R182.64] ;  /* 0x0000000eb6982981 */ /* 0x000ee2000c1e1500 */
[----:B------:R-:W-:-:S03]  /*42d0*/  ISETP.GT.AND P0, PT, R210, 0x3, PT ;  /* 0x00000003d200780c */ /* 0x000fc60003f04270 */
        /* <DEDUP_REMOVED lines=8> */
[----:B------:R-:W2:Y:S04]  /*4360*/  @P0 LDG.E.U16 R220, desc[UR14][R182.64] ;  /* 0x0000000eb6dc0981 */ /* 0x000ea8000c1e1500 */
        /* <DEDUP_REMOVED lines=8> */
[----:B------:R-:W4:Y:S01]  /*43f0*/  @P0 LDG.E.U16 R172, desc[UR14][R182.64] ;  /* 0x0000000eb6ac0981 */ /* 0x000f22000c1e1500 */
[----:B------:R-:W-:-:S03]  /*4400*/  ISETP.GT.AND P1, PT, R210, 0x4, PT ;  /* 0x00000004d200780c */ /* 0x000fc60003f24270 */
        /* <DEDUP_REMOVED lines=66> */
[----:B------:R-:W2:Y:S04]  /*4830*/  LDL R182, [R1+0x410] ;  /* 0x0004100001b67983 */ /* 0x000ea80000100800 */
[----:B------:R-:W2:Y:S01]  /*4840*/  LDL R183, [R1+0x414] ;  /* 0x0004140001b77983 */ /* 0x000ea20000100800 */
[----:B------:R-:W-:-:S03]  /*4850*/  PRMT R191, RZ, 0x7610, R191 ;  /* 0x00007610ffbf7816 */ /* 0x000fc600000000bf */
[----:B---3--:R-:W-:Y:S01]  /*4860*/  STL [R1+0x4ec], R190 ;  /* 0x0004ecbe01007387 */ /* 0x008fe20000100800 */
[----:B--2---:R-:W-:-:S04]  /*4870*/  @P1 LOP3.LUT R183, R183, R182, RZ, 0x3c, !PT ;  /* 0x000000b6b7b71212 */ /* 0x004fc800078e3cff */
[----:B------:R-:W-:-:S04]  /*4880*/  @P1 LOP3.LUT R182, R183, R182, RZ, 0x3c, !PT ;  /* 0x000000b6b7b61212 */ /* 0x000fc800078e3cff */
[----:B------:R-:W-:-:S05]  /*4890*/  @P1 LOP3.LUT R183, R183, R182, RZ, 0x3c, !PT ;  /* 0x000000b6b7b71212 */ /* 0x000fca00078e3cff */
[----:B------:R-:W2:Y:S04]  /*48a0*/  @P1 LDG.E.U16 R191, desc[UR14][R182.64] ;  /* 0x0000000eb6bf1981 */ /* 0x000ea8000c1e1500 */
[----:B------:R-:W3:Y:S04]  /*48b0*/  LDL R182, [R1+0x408] ;  /* 0x0004080001b67983 */ /* 0x000ee80000100800 */
[----:B------:R-:W3:Y:S01]  /*48c0*/  LDL R183, [R1+0x40c] ;  /* 0x00040c0001b77983 */ /* 0x000ee20000100800 */
[----:B------:R-:W-:Y:S02]  /*48d0*/  ISETP.GT.AND P2, PT, R210, 0x8, PT ;  /* 0x00000008d200780c */ /* 0x000fe40003f44270 */
[----:B------:R-:W-:Y:S01]  /*48e0*/  PRMT R198, RZ, 0x7610, R198 ;  /* 0x00007610ffc67816 */ /* 0x000fe200000000c6 */
[----:B--2---:R-:W-:Y:S10]  /*48f0*/  STL [R1+0x4e8], R191 ;  /* 0x0004e8bf01007387 */ /* 0x004ff40000100800 */
[----:B---3--:R-:W-:-:S04]  /*4900*/  @P2 LOP3.LUT R183, R183, R182, RZ, 0x3c, !PT ;  /* 0x000000b6b7b72212 */ /* 0x008fc800078e3cff */
[----:B------:R-:W-:-:S04]  /*4910*/  @P2 LOP3.LUT R182, R183, R182, RZ, 0x3c, !PT ;  /* 0x000000b6b7b62212 */ /* 0x000fc800078e3cff */
[----:B------:R-:W-:-:S05]  /*4920*/  @P2 LOP3.LUT R183, R183, R182, RZ, 0x3c, !PT ;  /* 0x000000b6b7b72212 */ /* 0x000fca00078e3cff */
[----:B------:R0:W2:Y:S04]  /*4930*/  @P2 LDG.E.U16 R198, desc[UR14][R182.64] ;  /* 0x0000000eb6c62981 */ /* 0x0000a8000c1e1500 */
[----:B------:R-:W0:Y:S04]  /*4940*/  LDL R182, [R1+0x400] ;  /* 0x0004000001b67983 */ /* 0x000e280000100800 */
[----:B------:R-:W0:Y:S01]  /*4950*/  LDL R183, [R1+0x404] ;  /* 0x0004040001b77983 */ /* 0x000e220000100800 */
[----:B------:R-:W-:Y:S02]  /*4960*/  PRMT R197, RZ, 0x7610, R197 ;  /* 0x00007610ffc57816 */ /* 0x000fe400000000c5 */
[----:B0-----:R-:W-:-:S04]  /*4970*/  @P2 LOP3.LUT R183, R183, R182, RZ, 0x3c, !PT ;  /* 0x000000b6b7b72212 */ /* 0x001fc800078e3cff */
[----:B------:R-:W-:-:S04]  /*4980*/  @P2 LOP3.LUT R182, R183, R182, RZ, 0x3c, !PT ;  /* 0x000000b6b7b62212 */ /* 0x000fc800078e3cff */
[----:B------:R-:W-:-:S05]  /*4990*/  @P2 LOP3.LUT R183, R183, R182, RZ, 0x3c, !PT ;  /* 0x000000b6b7b72212 */ /* 0x000fca00078e3cff */
[----:B------:R0:W3:Y:S04]  /*49a0*/  @P2 LDG.E.U16 R197, desc[UR14][R182.64] ;  /* 0x0000000eb6c52981 */ /* 0x0000e8000c1e1500 */
[----:B------:R-:W0:Y:S04]  /*49b0*/  LDL R182, [R1+0x3f8] ;  /* 0x0003f80001b67983 */ /* 0x000e280000100800 */
[----:B------:R-:W0:Y:S01]  /*49c0*/  LDL R183, [R1+0x3fc] ;  /* 0x0003fc0001b77983 */ /* 0x000e220000100800 */
[----:B------:R-:W-:Y:S02]  /*49d0*/  ISETP.GT.AND P0, PT, R210, 0x9, PT ;  /* 0x00000009d200780c */ /* 0x000fe40003f04270 */
[----:B------:R-:W-:-:S11]  /*49e0*/  PRMT R18, RZ, 0x7610, R18 ;  /* 0x00007610ff127816 */ /* 0x000fd60000000012 */
[----:B0-----:R-:W-:-:S04]  /*49f0*/  @P0 LOP3.LUT R183, R183, R182, RZ, 0x3c, !PT ;  /* 0x000000b6b7b70212 */ /* 0x001fc800078e3cff */
[----:B------:R-:W-:-:S04]  /*4a00*/  @P0 LOP3.LUT R182, R183, R182, RZ, 0x3c, !PT ;  /* 0x000000b6b7b60212 */ /* 0x000fc800078e3cff */
[----:B------:R-:W-:-:S05]  /*4a10*/  @P0 LOP3.LUT R183, R183, R182, RZ, 0x3c, !PT ;  /* 0x000000b6b7b70212 */ /* 0x000fca00078e3cff */
[----:B------:R-:W4:Y:S04]  /*4a20*/  @P0 LDG.E.U16 R18, desc[UR14][R182.64] ;  /* 0x0000000eb6120981 */ /* 0x000f28000c1e1500 */
[----:B----4-:R0:W-:Y:S04]  /*4a30*/  STL [R1+0xa8], R18 ;  /* 0x0000a81201007387 */ /* 0x0101e80000100800 */
[----:B0-----:R-:W4:Y:S04]  /*4a40*/  LDL.LU R18, [R1+0x5bc] ;  /* 0x0005bc0001127983 */ /* 0x001f280000300800 */
        /* <DEDUP_REMOVED lines=112> */
[----:B------:R-:W2:Y:S04]  /*5150*/  LDL R182, [R1+0x388] ;  /* 0x0003880001b67983 */ /* 0x000ea80000100800 */
[----:B------:R-:W2:Y:S01]  /*5160*/  LDL R183, [R1+0x38c] ;  /* 0x00038c0001b77983 */ /* 0x000ea20000100800 */
[----:B------:R-:W-:-:S03]  /*5170*/  PRMT R189, RZ, 0x7610, R189 ;  /* 0x00007610ffbd7816 */ /* 0x000fc600000000bd */
[----:B----4-:R-:W-:Y:S01]  /*5180*/  STL [R1+0x4e4], R188 ;  /* 0x0004e4bc01007387 */ /* 0x010fe20000100800 */
[----:B--2---:R-:W-:-:S04]  /*5190*/  @P0 LOP3.LUT R183, R183, R182, RZ, 0x3c, !PT ;  /* 0x000000b6b7b70212 */ /* 0x004fc800078e3cff */
[----:B------:R-:W-:-:S04]  /*51a0*/  @P0 LOP3.LUT R182, R183, R182, RZ, 0x3c, !PT ;  /* 0x000000b6b7b60212 */ /* 0x000fc800078e3cff */
[----:B------:R-:W-:-:S05]  /*51b0*/  @P0 LOP3.LUT R183, R183, R182, RZ, 0x3c, !PT ;  /* 0x000000b6b7b70212 */ /* 0x000fca00078e3cff */
[----:B------:R-:W2:Y:S04]  /*51c0*/  @P0 LDG.E.U16 R189, desc[UR14][R182.64] ;  /* 0x0000000eb6bd0981 */ /* 0x000ea8000c1e1500 */
[----:B------:R-:W4:Y:S04]  /*51d0*/  LDL R182, [R1+0x380] ;  /* 0x0003800001b67983 */ /* 0x000f280000100800 */
[----:B------:R-:W4:Y:S01]  /*51e0*/  LDL R183, [R1+0x384] ;  /* 0x0003840001b77983 */ /* 0x000f220000100800 */
[----:B------:R-:W-:Y:S02]  /*51f0*/  ISETP.GT.AND P1, PT, R210, 0x10, PT ;  /* 0x00000010d200780c */ /* 0x000fe40003f24270 */
[----:B------:R-:W-:Y:S01]  /*5200*/  PRMT R196, RZ, 0x7610, R196 ;  /* 0x00007610ffc47816 */ /* 0x000fe200000000c4 */
[----:B--2---:R-:W-:Y:S10]  /*5210*/  STL [R1+0x4f0], R189 ;  /* 0x0004f0bd01007387 */ /* 0x004ff40000100800 */
[----:B----4-:R-:W-:-:S04]  /*5220*/  @P1 LOP3.LUT R183, R183, R182, RZ, 0x3c, !PT ;  /* 0x000000b6b7b71212 */ /* 0x010fc800078e3cff */
        /* <DEDUP_REMOVED lines=9> */
[----:B------:R0:W4:Y:S04]  /*52c0*/  @P1 LDG.E.U16 R248, desc[UR14][R182.64] ;  /* 0x0000000eb6f81981 */ /* 0x000128000c1e1500 */
[----:B------:R-:W0:Y:S04]  /*52d0*/  LDL R182, [R1+0x370] ;  /* 0x0003700001b67983 */ /* 0x000e280000100800 */
[----:B------:R-:W0:Y:S01]  /*52e0*/  LDL R183, [R1+0x374] ;  /* 0x0003740001b77983 */ /* 0x000e220000100800 */
[----:B------:R-:W-:Y:S02]  /*52f0*/  ISETP.GT.AND P2, PT, R210, 0x11, PT ;  /* 0x00000011d200780c */ /* 0x000fe40003f44270 */
[----:B------:R-:W-:-:S11]  /*5300*/  PRMT R11, RZ, 0x7610, R11 ;  /* 0x00007610ff0b7816 */ /* 0x000fd6000000000b */
[----:B0-----:R-:W-:-:S04]  /*5310*/  @P2 LOP3.LUT R183, R183, R182, RZ, 0x3c, !PT ;  /* 0x000000b6b7b72212 */ /* 0x001fc800078e3cff */
        /* <DEDUP_REMOVED lines=204> */
[----:B---3--:R0:W-:Y:S04]  /*5fe0*/  STL [R1+0x28], R187 ;  /* 0x000028bb01007387 */ /* 0x0081e80000100800 */
[----:B0-----:R-:W3:Y:S04]  /*5ff0*/  LDL R187, [R1+0x2a4] ;  /* 0x0002a40001bb7983 */ /* 0x001ee80000100800 */
        /* <DEDUP_REMOVED lines=8> */
[----:B------:R0:W2:Y:S04]  /*6080*/  @P1 LDG.E.U16 R193, desc[UR14][R182.64] ;  /* 0x0000000eb6c11981 */ /* 0x0000a8000c1e1500 */
        /* <DEDUP_REMOVED lines=8> */
[----:B--2---:R0:W-:Y:S04]  /*6110*/  STL [R1+0x20], R193 ;  /* 0x000020c101007387 */ /* 0x0041e80000100800 */
[----:B0-----:R-:W2:Y:S04]  /*6120*/  LDL R193, [R1+0x294] ;  /* 0x0002940001c17983 */ /* 0x001ea80000100800 */
        /* <DEDUP_REMOVED lines=9> */
[C---:B------:R-:W-:Y:S02]  /*61c0*/  ISETP.GT.AND P0, PT, R210.reuse, 0x1e, PT ;  /* 0x0000001ed200780c */ /* 0x040fe40003f04270 */
[----:B------:R-:W-:Y:S01]  /*61d0*/  PRMT R189, RZ, 0x7610, R189 ;  /* 0x00007610ffbd7816 */ /* 0x000fe200000000bd */
[----:B----4-:R0:W-:Y:S04]  /*61e0*/  STL [R1+0x18], R17 ;  /* 0x0000181101007387 */ /* 0x0101e80000100800 */
[----:B0-----:R-:W4:Y:S04]  /*61f0*/  LDL.LU R17, [R1+0x540] ;  /* 0x0005400001117983 */ /* 0x001f280000300800 */
[----:B------:R-:W2:Y:S02]  /*6200*/  LDL R183, [R1+0x2a0] ;  /* 0x0002a00001b77983 */ /* 0x000ea40000100800 */
[----:B------:R-:W-:Y:S01]  /*6210*/  @P0 IMAD.MOV.U32 R182, RZ, RZ, R187 ;  /* 0x000000ffffb60224 */ /* 0x000fe200078e00bb */
[----:B------:R-:W-:Y:S01]  /*6220*/  PRMT R190, RZ, 0x7610, R190 ;  /* 0x00007610ffbe7816 */ /* 0x000fe200000000be */
[----:B------:R-:W3:Y:S04]  /*6230*/  LDL R187, [R1+0x284] ;  /* 0x0002840001bb7983 */ /* 0x000ee80000100800 */
[----:B--2---:R-:W2:Y:S04]  /*6240*/  @P0 LDG.E.U16 R189, desc[UR14][R182.64] ;  /* 0x0000000eb6bd0981 */ /* 0x004ea8000c1e1500 */
[----:B------:R-:W4:Y:S04]  /*6250*/  LDL R182, [R1+0x298] ;  /* 0x0002980001b67983 */ /* 0x000f280000100800 */
[----:B------:R-:W4:Y:S01]  /*6260*/  LDL R183, [R1+0x29c] ;  /* 0x00029c0001b77983 */ /* 0x000f220000100800 */
[----:B------:R-:W-:-:S03]  /*6270*/  ISETP.GT.AND P1, PT, R210, 0x1f, PT ;  /* 0x0000001fd200780c */ /* 0x000fc60003f24270 */
[----:B--2---:R-:W-:Y:S01]  /*6280*/  STL [R1+0x4fc], R189 ;  /* 0x0004fcbd01007387 */ /* 0x004fe20000100800 */
[----:B----4-:R-:W-:-:S04]  /*6290*/  @P0 LOP3.LUT R183, R183, R182, RZ, 0x3c, !PT ;  /* 0x000000b6b7b70212 */ /* 0x010fc800078e3cff */
[----:B------:R-:W-:-:S04]  /*62a0*/  @P0 LOP3.LUT R182, R183, R182, RZ, 0x3c, !PT ;  /* 0x000000b6b7b60212 */ /* 0x000fc800078e3cff */
[----:B------:R-:W-:-:S05]  /*62b0*/  @P0 LOP3.LUT R183, R183, R182, RZ, 0x3c, !PT ;  /* 0x000000b6b7b70212 */ /* 0x000fca00078e3cff */
[----:B------:R0:W2:Y:S04]  /*62c0*/  @P0 LDG.E.U16 R190, desc[UR14][R182.64] ;  /* 0x0000000eb6be0981 */ /* 0x0000a8000c1e1500 */
[----:B------:R-:W4:Y:S01]  /*62d0*/  LDL R183, [R1+0x290] ;  /* 0x0002900001b77983 */ /* 0x000f220000100800 */
[----:B------:R-:W-:Y:S01]  /*62e0*/  PRMT R180, RZ, 0x7610, R180 ;  /* 0x00007610ffb47816 */ /* 0x000fe200000000b4 */
[----:B0-----:R-:W-:Y:S02]  /*62f0*/  @P1 IMAD.MOV.U32 R182, RZ, RZ, R193 ;  /* 0x000000ffffb61224 */ /* 0x001fe400078e00c1 */
[----:B--2---:R-:W-:Y:S01]  /*6300*/  STL [R1+0x500], R190 ;  /* 0x000500be01007387 */ /* 0x004fe20000100800 */
[----:B------:R-:W-:-:S03]  /*6310*/  PRMT R179, RZ, 0x7610, R179 ;  /* 0x00007610ffb37816 */ /* 0x000fc600000000b3 */
[----:B------:R-:W2:Y:S04]  /*6320*/  LDL R193, [R1+0x26c] ;  /* 0x00026c0001c17983 */ /* 0x000ea80000100800 */
[----:B----4-:R-:W4:Y:S04]  /*6330*/  @P1 LDG.E.U16 R180, desc[UR14][R182.64] ;  /* 0x0000000eb6b41981 */ /* 0x010f28000c1e1500 */
[----:B------:R-:W3:Y:S04]  /*6340*/  LDL R182, [R1+0x288] ;  /* 0x0002880001b67983 */ /* 0x000ee80000100800 */
[----:B------:R-:W3:Y:S01]  /*6350*/  LDL R183, [R1+0x28c] ;  /* 0x00028c0001b77983 */ /* 0x000ee20000100800 */
[----:B------:R-:W-:-:S03]  /*6360*/  ISETP.GT.AND P2, PT, R210, 0x20, PT ;  /* 0x00000020d200780c */ /* 0x000fc60003f44270 */
[----:B----4-:R-:W-:Y:S01]  /*6370*/  STL [R1+0x504], R180 ;  /* 0x000504b401007387 */ /* 0x010fe20000100800 */
[----:B---3--:R-:W-:-:S04]  /*6380*/  @P1 LOP3.LUT R183, R183, R182, RZ, 0x3c, !PT ;  /* 0x000000b6b7b71212 */ /* 0x008fc800078e3cff */
[----:B------:R-:W-:-:S04]  /*6390*/  @P1 LOP3.LUT R182, R183, R182, RZ, 0x3c, !PT ;  /* 0x000000b6b7b61212 */ /* 0x000fc800078e3cff */
[----:B------:R-:W-:-:S05]  /*63a0*/  @P1 LOP3.LUT R183, R183, R182, RZ, 0x3c, !PT ;  /* 0x000000b6b7b71212 */ /* 0x000fca00078e3cff */
[----:B------:R0:W3:Y:S04]  /*63b0*/  @P1 LDG.E.U16 R179, desc[UR14][R182.64] ;  /* 0x0000000eb6b31981 */ /* 0x0000e8000c1e1500 */
[----:B------:R-:W4:Y:S01]  /*63c0*/  LDL R183, [R1+0x280] ;  /* 0x0002800001b77983 */ /* 0x000f220000100800 */
[----:B------:R-:W-:Y:S01]  /*63d0*/  PRMT R153, RZ, 0x7610, R153 ;  /* 0x00007610ff997816 */ /* 0x000fe20000000099 */
[----:B0-----:R-:W-:-:S05]  /*63e0*/  @P2 IMAD.MOV.U32 R182, RZ, RZ, R187 ;  /* 0x000000ffffb62224 */ /* 0x001fca00078e00bb */
[----:B----4-:R-:W4:Y:S04]  /*63f0*/  @P2 LDG.E.U16 R153, desc[UR14][R182.64] ;  /* 0x0000000eb6992981 */ /* 0x010f28000c1e1500 */
[----:B---3--:R-:W-:Y:S04]  /*6400*/  STL [R1+0x508], R179 ;  /* 0x000508b301007387 */ /* 0x008fe80000100800 */
[----:B------:R-:W3:Y:S04]  /*6410*/  LDL R187, [R1+0x264] ;  /* 0x0002640001bb7983 */ /* 0x000ee80000100800 */
        /* <DEDUP_REMOVED lines=19> */
[----:B------:R-:W-:-:S03]  /*6550*/  PRMT R192, RZ, 0x7610, R192 ;  /* 0x00007610ffc07816 */ /* 0x000fc600000000c0 */
[----:B---3--:R0:W-:Y:S04]  /*6560*/  STL [R1+0xc], R23 ;  /* 0x00000c1701007387 */ /* 0x0081e80000100800 */
[----:B0-----:R-:W3:Y:S04]  /*6570*/  LDL.LU R23, [R1+0x534] ;  /* 0x0005340001177983 */ /* 0x001ee80000300800 */
[----:B------:R-:W4:Y:S01]  /*6580*/  LDL R183, [R1+0x268] ;  /* 0x0002680001b77983 */ /* 0x000f220000100800 */
[----:B------:R-:W-:Y:S01]  /*6590*/  @P0 IMAD.MOV.U32 R182, RZ, RZ, R193 ;  /* 0x000000ffffb60224 */ /* 0x000fe200078e00c1 */
[----:B------:R-:W-:-:S02]  /*65a0*/  ISETP.GT.AND P1, PT, R210, 0x22, PT ;  /* 0x00000022d200780c */ /* 0x000fc40003f24270 */
[----:B------:R-:W-:Y:S01]  /*65b0*/  PRMT R186, RZ, 0x7610, R186 ;  /* 0x00007610ffba7816 */ /* 0x000fe200000000ba */
[----:B------:R-:W2:Y:S04]  /*65c0*/  LDL R193, [R1+0x248] ;  /* 0x0002480001c17983 */ /* 0x000ea80000100800 */
[----:B----4-:R0:W4:Y:S04]  /*65d0*/  @P0 LDG.E.U16 R192, desc[UR14][R182.64] ;  /* 0x0000000eb6c00981 */ /* 0x010128000c1e1500 */
[----:B------:R-:W3:Y:S02]  /*65e0*/  LDL R183, [R1+0x260] ;  /* 0x0002600001b77983 */ /* 0x000ee40000100800 */
[----:B0-----:R-:W-:-:S02]  /*65f0*/  @P1 IMAD.MOV.U32 R182, RZ, RZ, R187 ;  /* 0x000000ffffb61224 */ /* 0x001fc400078e00bb */
[----:B----4-:R0:W-:Y:S01]  /*6600*/  STL [R1+0x8], R192 ;  /* 0x000008c001007387 */ /* 0x0101e20000100800 */
[----:B------:R-:W-:-:S03]  /*6610*/  PRMT R13, RZ, 0x7610, R13 ;  /* 0x00007610ff0d7816 */ /* 0x000fc6000000000d */
[----:B------:R-:W4:Y:S04]  /*6620*/  LDL R187, [R1+0x240] ;  /* 0x0002400001bb7983 */ /* 0x000f280000100800 */
[----:B---3--:R1:W3:Y:S04]  /*6630*/  @P1 LDG.E.U16 R186, desc[UR14][R182.64] ;  /* 0x0000000eb6ba1981 */ /* 0x0082e8000c1e1500 */
[----:B0-----:R-:W2:Y:S04]  /*6640*/  LDL R192, [R1+0x24c] ;  /* 0x00024c0001c07983 */ /* 0x001ea80000100800 */
[----:B------:R-:W1:Y:S04]  /*6650*/  LDL R182, [R1+0x258] ;  /* 0x0002580001b67983 */ /* 0x000e680000100800 */
[----:B------:R-:W1:Y:S02]  /*6660*/  LDL R183, [R1+0x25c] ;  /* 0x00025c0001b77983 */ /* 0x000e640000100800 */
[----:B-1----:R-:W-:-:S04]  /*6670*/  @P1 LOP3.LUT R183, R183, R182, RZ, 0x3c, !PT ;  /* 0x000000b6b7b71212 */ /* 0x002fc800078e3cff */
[----:B------:R-:W-:-:S04]  /*6680*/  @P1 LOP3.LUT R182, R183, R182, RZ, 0x3c, !PT ;  /* 0x000000b6b7b61212 */ /* 0x000fc800078e3cff */
[----:B------:R-:W-:-:S05]  /*6690*/  @P1 LOP3.LUT R183, R183, R182, RZ, 0x3c, !PT ;  /* 0x000000b6b7b71212 */ /* 0x000fca00078e3cff */
[----:B------:R-:W4:Y:S04]  /*66a0*/  @P1 LDG.E.U16 R13, desc[UR14][R182.64] ;  /* 0x0000000eb60d1981 */ /* 0x000f28000c1e1500 */
[----:B---3--:R0:W-:Y:S04]  /*66b0*/  STL [R1+0x4], R186 ;  /* 0x000004ba01007387 */ /* 0x0081e80000100800 */
[----:B0-----:R-:W3:Y:S04]  /*66c0*/  LDL R186, [R1+0x244] ;  /* 0x0002440001ba7983 */ /* 0x001ee80000100800 */
[----:B----4-:R0:W-:Y:S04]  /*66d0*/  STL [R1], R13 ;  /* 0x0000000d01007387 */ /* 0x0101e80000100800 */
[----:B0-----:R-:W4:Y:S04]  /*66e0*/  LDL.LU R13, [R1+0x530] ;  /* 0x00053000010d7983 */ /* 0x001f280000300800 */
[----:B------:R-:W2:Y:S04]  /*66f0*/  LDL R182, [R1+0x250] ;  /* 0x0002500001b67983 */ /* 0x000ea80000100800 */
[----:B------:R-:W2:Y:S01]  /*6700*/  LDL R183, [R1+0x254] ;  /* 0x0002540001b77983 */ /* 0x000ea20000100800 */
[----:B------:R-:W-:-:S02]  /*6710*/  ISETP.GT.AND P2, PT, R210, 0x23, PT ;  /* 0x00000023d200780c */ /* 0x000fc40003f44270 */
[----:B------:R-:W-:Y:S02]  /*6720*/  PRMT R179, RZ, 0x7610, R179 ;  /* 0x00007610ffb37816 */ /* 0x000fe400000000b3 */
[----:B------:R-:W-:-:S09]  /*6730*/  PRMT R180, RZ, 0x7610, R180 ;  /* 0x00007610ffb47816 */ /* 0x000fd200000000b4 */
[----:B--2---:R-:W-:-:S04]  /*6740*/  @P2 LOP3.LUT R183, R183, R182, RZ, 0x3c, !PT ;  /* 0x000000b6b7b72212 */ /* 0x004fc800078e3cff */
[----:B------:R-:W-:-:S04]  /*6750*/  @P2 LOP3.LUT R182, R183, R182, RZ, 0x3c, !PT ;  /* 0x000000b6b7b62212 */ /* 0x000fc800078e3cff */
[----:B------:R-:W-:-:S05]  /*6760*/  @P2 LOP3.LUT R183, R183, R182, RZ, 0x3c, !PT ;  /* 0x000000b6b7b72212 */ /* 0x000fca00078e3cff */
[----:B------:R0:W2:Y:S02]  /*6770*/  @P2 LDG.E.U16 R179, desc[UR14][R182.64] ;  /* 0x0000000eb6b32981 */ /* 0x0000a4000c1e1500 */
[----:B0-----:R-:W-:Y:S02]  /*6780*/  @P2 IMAD.MOV.U32 R182, RZ, RZ, R192 ;  /* 0x000000ffffb62224 */ /* 0x001fe400078e00c0 */
[----:B------:R-:W-:-:S05]  /*6790*/  @P2 IMAD.MOV.U32 R183, RZ, RZ, R193 ;  /* 0x000000ffffb72224 */ /* 0x000fca00078e00c1 */
[----:B------:R3:W4:Y:S01]  /*67a0*/  @P2 LDG.E.U16 R180, desc[UR14][R182.64] ;  /* 0x0000000eb6b42981 */ /* 0x000722000c1e1500 */
[----:B------:R-:W-:Y:S02]  /*67b0*/  ISETP.GT.AND P0, PT, R210, 0x24, PT ;  /* 0x00000024d200780c */ /* 0x000fe40003f04270 */
[----:B------:R-:W-:-:S11]  /*67c0*/  PRMT R190, RZ, 0x7610, R190 ;  /* 0x00007610ffbe7816 */ /* 0x000fd600000000be */
[----:B---3--:R-:W-:Y:S02]  /*67d0*/  @P0 IMAD.MOV.U32 R182, RZ, RZ, R186 ;  /* 0x000000ffffb60224 */ /* 0x008fe400078e00ba */
[----:B------:R-:W-:-:S05]  /*67e0*/  @P0 IMAD.MOV.U32 R183, RZ, RZ, R187 ;  /* 0x000000ffffb70224 */ /* 0x000fca00078e00bb */
[----:B------:R-:W3:Y:S04]  /*67f0*/  @P0 LDG.E.U16 R190, desc[UR14][R182.64] ;  /* 0x0000000eb6be0981 */ /* 0x000ee8000c1e1500 */
[----:B--2---:R0:W-:Y:S04]  /*6800*/  STL [R1+0x50c], R179 ;  /* 0x00050cb301007387 */ /* 0x0041e80000100800 */
[----:B------:R-:W2:Y:S04]  /*6810*/  LDL R193, [R1+0x230] ;  /* 0x0002300001c17983 */ /* 0x000ea80000100800 */
[----:B------:R-:W2:Y:S04]  /*6820*/  LDL R192, [R1+0x234] ;  /* 0x0002340001c07983 */ /* 0x000ea80000100800 */
[----:B0-----:R-:W2:Y:S04]  /*6830*/  LDL R179, [R1+0x23c] ;  /* 0x00023c0001b37983 */ /* 0x001ea80000100800 */
[----:B----4-:R0:W-:Y:S01]  /*6840*/  STL [R1+0x510], R180 ;  /* 0x000510b401007387 */ /* 0x0101e20000100800 */
[----:B------:R-:W-:-:S02]  /*6850*/  ISETP.GT.AND P1, PT, R210, 0x25, PT ;  /* 0x00000025d200780c */ /* 0x000fc40003f24270 */
[----:B------:R-:W-:Y:S01]  /*6860*/  PRMT R189, RZ, 0x7610, R189 ;  /* 0x00007610ffbd7816 */ /* 0x000fe200000000bd */
[----:B------:R-:W4:Y:S01]  /*6870*/  LDL R187, [R1+0x228] ;  /* 0x0002280001bb7983 */ /* 0x000f220000100800 */
[----:B------:R-:W-:-:S03]  /*6880*/  PRMT R4, RZ, 0x7610, R4 ;  /* 0x00007610ff047816 */ /* 0x000fc60000000004 */
[----:B------:R-:W4:Y:S04]  /*6890*/  LDL R186, [R1+0x22c] ;  /* 0x00022c0001ba7983 */ /* 0x000f280000100800 */
[----:B0-----:R-:W4:Y:S04]  /*68a0*/  LDL R180, [R1+0x238] ;  /* 0x0002380001b47983 */ /* 0x001f280000100800 */
[----:B---3--:R0:W-:Y:S01]  /*68b0*/  STL [R1+0x514], R190 ;  /* 0x000514be01007387 */ /* 0x0081e20000100800 */
[----:B--2---:R-:W-:-:S03]  /*68c0*/  @P0 IMAD.MOV.U32 R182, RZ, RZ, R179 ;  /* 0x000000ffffb60224 */ /* 0x004fc600078e00b3 */
[----:B------:R-:W2:Y:S01]  /*68d0*/  LDL R179, [R1+0x224] ;  /* 0x0002240001b37983 */ /* 0x000ea20000100800 */
[----:B----4-:R-:W-:-:S03]  /*68e0*/  @P0 IMAD.MOV.U32 R183, RZ, RZ, R180 ;  /* 0x000000ffffb70224 */ /* 0x010fc600078e00b4 */
[----:B------:R-:W3:Y:S04]  /*68f0*/  LDL R180, [R1+0x220] ;  /* 0x0002200001b47983 */ /* 0x000ee80000100800 */
[----:B------:R1:W4:Y:S02]  /*6900*/  @P0 LDG.E.U16 R189, desc[UR14][R182.64] ;  /* 0x0000000eb6bd0981 */ /* 0x000324000c1e1500 */
[----:B-1----:R-:W-:Y:S02]  /*6910*/  @P1 IMAD.MOV.U32 R182, RZ, RZ, R192 ;  /* 0x000000ffffb61224 */ /* 0x002fe400078e00c0 */
[----:B------:R-:W-:-:S05]  /*6920*/  @P1 IMAD.MOV.U32 R183, RZ, RZ, R193 ;  /* 0x000000ffffb71224 */ /* 0x000fca00078e00c1 */
[----:B------:R1:W2:Y:S01]  /*6930*/  @P1 LDG.E.U16 R4, desc[UR14][R182.64] ;  /* 0x0000000eb6041981 */ /* 0x0002a2000c1e1500 */
[----:B------:R-:W-:Y:S01]  /*6940*/  PRMT R5, RZ, 0x7610, R5 ;  /* 0x00007610ff057816 */ /* 0x000fe20000000005 */
[----:B-1----:R-:W-:Y:S02]  /*6950*/  @P1 IMAD.MOV.U32 R182, RZ, RZ, R186 ;  /* 0x000000ffffb61224 */ /* 0x002fe400078e00ba */
[----:B------:R-:W-:-:S05]  /*6960*/  @P1 IMAD.MOV.U32 R183, RZ, RZ, R187 ;  /* 0x000000ffffb71224 */ /* 0x000fca00078e00bb */
[----:B------:R1:W3:Y:S01]  /*6970*/  @P1 LDG.E.U16 R5, desc[UR14][R182.64] ;  /* 0x0000000eb6051981 */ /* 0x0002e2000c1e1500 */
[----:B------:R-:W-:Y:S02]  /*6980*/  ISETP.GT.AND P2, PT, R210, 0x26, PT ;  /* 0x00000026d200780c */ /* 0x000fe40003f44270 */
[----:B------:R-:W-:Y:S01]  /*6990*/  PRMT R191, RZ, 0x7610, R191 ;  /* 0x00007610ffbf7816 */ /* 0x000fe200000000bf */
[----:B----4-:R4:W-:Y:S04]  /*69a0*/  STL [R1+0x518], R189 ;  /* 0x000518bd01007387 */ /* 0x0109e80000100800 */
[----:B------:R-:W3:Y:S04]  /*69b0*/  LDL R193, [R1+0x218] ;  /* 0x0002180001c17983 */ /* 0x000ee80000100800 */
[----:B------:R-:W3:Y:S04]  /*69c0*/  LDL R192, [R1+0x21c] ;  /* 0x00021c0001c07983 */ /* 0x000ee80000100800 */
[----:B--2---:R-:W-:Y:S04]  /*69d0*/  STL [R1+0x51c], R4 ;  /* 0x00051c0401007387 */ /* 0x004fe80000100800 */
[----:B0-----:R-:W2:Y:S04]  /*69e0*/  LDL R190, [R1+0x210] ;  /* 0x0002100001be7983 */ /* 0x001ea80000100800 */
[----:B----4-:R-:W4:Y:S01]  /*69f0*/  LDL R189, [R1+0x214] ;  /* 0x0002140001bd7983 */ /* 0x010f220000100800 */
[----:B-1----:R-:W-:-:S02]  /*6a00*/  @P2 IMAD.MOV.U32 R182, RZ, RZ, R179 ;  /* 0x000000ffffb62224 */ /* 0x002fc400078e00b3 */
[----:B---3--:R-:W-:-:S05]  /*6a10*/  @P2 IMAD.MOV.U32 R183, RZ, RZ, R180 ;  /* 0x000000ffffb72224 */ /* 0x008fca00078e00b4 */
[----:B------:R0:W3:Y:S01]  /*6a20*/  @P2 LDG.E.U16 R191, desc[UR14][R182.64] ;  /* 0x0000000eb6bf2981 */ /* 0x0000e2000c1e1500 */
[----:B------:R-:W-:Y:S02]  /*6a30*/  ISETP.GT.AND P0, PT, R210, 0x27, PT ;  /* 0x00000027d200780c */ /* 0x000fe40003f04270 */
[----:B------:R-:W-:Y:S02]  /*6a40*/  PRMT R188, RZ, 0x7610, R188 ;  /* 0x00007610ffbc7816 */ /* 0x000fe400000000bc */
[----:B------:R-:W-:Y:S01]  /*6a50*/  PRMT R251, RZ, 0x7610, R251 ;  /* 0x00007610fffb7816 */ /* 0x000fe200000000fb */
[----:B------:R1:W-:Y:S04]  /*6a60*/  STL [R1+0x520], R5 ;  /* 0x0005200501007387 */ /* 0x0003e80000100800 */
[----:B------:R-:W3:Y:S04]  /*6a70*/  LDL R187, [R1+0x208] ;  /* 0x0002080001bb7983 */ /* 0x000ee80000100800 */
[----:B------:R-:W3:Y:S04]  /*6a80*/  LDL R186, [R1+0x20c] ;  /* 0x00020c0001ba7983 */ /* 0x000ee80000100800 */
[----:B------:R-:W3:Y:S04]  /*6a90*/  LDL R180, [R1+0x200] ;  /* 0x0002000001b47983 */ /* 0x000ee80000100800 */
[----:B------:R-:W3:Y:S01]  /*6aa0*/  LDL R179, [R1+0x204] ;  /* 0x0002040001b37983 */ /* 0x000ee20000100800 */
[----:B0-----:R-:W-:-:S02]  /*6ab0*/  @P2 IMAD.MOV.U32 R183, RZ, RZ, R193 ;  /* 0x000000ffffb72224 */ /* 0x001fc400078e00c1 */
[----:B------:R-:W-:-:S05]  /*6ac0*/  @P2 IMAD.MOV.U32 R182, RZ, RZ, R192 ;  /* 0x000000ffffb62224 */ /* 0x000fca00078e00c0 */
[----:B------:R2:W3:Y:S02]  /*6ad0*/  @P2 LDG.E.U16 R188, desc[UR14][R182.64] ;  /* 0x0000000eb6bc2981 */ /* 0x0004e4000c1e1500 */
[----:B--2---:R-:W-:Y:S02]  /*6ae0*/  @P0 IMAD.MOV.U32 R183, RZ, RZ, R190 ;  /* 0x000000ffffb70224 */ /* 0x004fe400078e00be */
[----:B----4-:R-:W-:-:S05]  /*6af0*/  @P0 IMAD.MOV.U32 R182, RZ, RZ, R189 ;  /* 0x000000ffffb60224 */ /* 0x010fca00078e00bd */
[----:B------:R0:W2:Y:S04]  /*6b00*/  @P0 LDG.E.U16 R251, desc[UR14][R182.64] ;  /* 0x0000000eb6fb0981 */ /* 0x0000a8000c1e1500 */
[----:B---3--:R-:W-:Y:S04]  /*6b10*/  STL [R1+0x524], R191 ;  /* 0x000524bf01007387 */ /* 0x008fe80000100800 */
[----:B-1----:R-:W3:Y:S04]  /*6b20*/  LDL R5, [R1+0x1f8] ;  /* 0x0001f80001057983 */ /* 0x002ee80000100800 */
[----:B------:R-:W4:Y:S01]  /*6b30*/  LDL R4, [R1+0x1fc] ;  /* 0x0001fc0001047983 */ /* 0x000f220000100800 */
[----:B------:R-:W-:Y:S01]  /*6b40*/  ISETP.GT.AND P1, PT, R210, 0x28, PT ;  /* 0x00000028d200780c */ /* 0x000fe20003f24270 */
[----:B0-----:R-:W-:Y:S01]  /*6b50*/  @P0 IMAD.MOV.U32 R183, RZ, RZ, R187 ;  /* 0x000000ffffb70224 */ /* 0x001fe200078e00bb */
[----:B------:R-:W-:Y:S01]  /*6b60*/  PRMT R249, RZ, 0x7610, R249 ;  /* 0x00007610fff97816 */ /* 0x000fe200000000f9 */
[----:B------:R-:W-:-:S05]  /*6b70*/  @P0 IMAD.MOV.U32 R182, RZ, RZ, R186 ;  /* 0x000000ffffb60224 */ /* 0x000fca00078e00ba */
[----:B------:R0:W4:Y:S05]  /*6b80*/  @P0 LDG.E.U16 R249, desc[UR14][R182.64] ;  /* 0x0000000eb6f90981 */ /* 0x00012a000c1e1500 */
[----:B0-----:R-:W-:Y:S02]  /*6b90*/  @P1 IMAD.MOV.U32 R182, RZ, RZ, R179 ;  /* 0x000000ffffb61224 */ /* 0x001fe400078e00b3 */
[----:B------:R-:W-:Y:S01]  /*6ba0*/  @P1 IMAD.MOV.U32 R183, RZ, RZ, R180 ;  /* 0x000000ffffb71224 */ /* 0x000fe200078e00b4 */
[----:B------:R-:W-:-:S06]  /*6bb0*/  PRMT R247, RZ, 0x7610, R247 ;  /* 0x00007610fff77816 */ /* 0x000fcc00000000f7 */
[----:B------:R3:W4:Y:S04]  /*6bc0*/  @P1 LDG.E.U16 R247, desc[UR14][R182.64] ;  /* 0x0000000eb6f71981 */ /* 0x000728000c1e1500 */
[----:B------:R0:W-:Y:S04]  /*6bd0*/  STL [R1+0x528], R188 ;  /* 0x000528bc01007387 */ /* 0x0001e80000100800 */
[----:B--2---:R1:W-:Y:S04]  /*6be0*/  STL [R1+0x52c], R251 ;  /* 0x00052cfb01007387 */ /* 0x0043e80000100800 */
[----:B------:R-:W2:Y:S04]  /*6bf0*/  LDL R189, [R1+0x1f0] ;  /* 0x0001f00001bd7983 */ /* 0x000ea80000100800 */
[----:B0-----:R-:W2:Y:S04]  /*6c00*/  LDL R188, [R1+0x1f4] ;  /* 0x0001f40001bc7983 */ /* 0x001ea80000100800 */
[----:B------:R-:W2:Y:S04]  /*6c10*/  LDL R180, [R1+0x1e8] ;  /* 0x0001e80001b47983 */ /* 0x000ea80000100800 */
[----:B------:R-:W2:Y:S01]  /*6c20*/  LDL R179, [R1+0x1ec] ;  /* 0x0001ec0001b37983 */ /* 0x000ea20000100800 */
[----:B---3--:R-:W-:-:S03]  /*6c30*/  @P1 IMAD.MOV.U32 R183, RZ, RZ, R5 ;  /* 0x000000ffffb71224 */ /* 0x008fc600078e0005 */
[----:B------:R-:W3:Y:S01]  /*6c40*/  LDL R5, [R1+0x1e0] ;  /* 0x0001e00001057983 */ /* 0x000ee20000100800 */
[----:B----4-:R-:W-:-:S03]  /*6c50*/  @P1 IMAD.MOV.U32 R182, RZ, RZ, R4 ;  /* 0x000000ffffb61224 */ /* 0x010fc600078e0004 */
[----:B------:R-:W4:Y:S01]  /*6c60*/  LDL R4, [R1+0x1e4] ;  /* 0x0001e40001047983 */ /* 0x000f220000100800 */
[----:B------:R-:W-:Y:S02]  /*6c70*/  ISETP.GT.AND P2, PT, R210, 0x29, PT ;  /* 0x00000029d200780c */ /* 0x000fe40003f44270 */
[----:B------:R-:W-:Y:S01]  /*6c80*/  PRMT R246, RZ, 0x7610, R246 ;  /* 0x00007610fff67816 */ /* 0x000fe200000000f6 */
[----:B------:R-:W4:Y:S04]  /*6c90*/  LDL R187, [R1+0x1d8] ;  /* 0x0001d80001bb7983 */ /* 0x000f280000100800 */
[----:B------:R-:W4:Y:S01]  /*6ca0*/  LDL R186, [R1+0x1dc] ;  /* 0x0001dc0001ba7983 */ /* 0x000f220000100800 */
[----:B------:R-:W-:-:S03]  /*6cb0*/  PRMT R245, RZ, 0x7610, R245 ;  /* 0x00007610fff57816 */ /* 0x000fc600000000f5 */
[----:B------:R2:W4:Y:S01]  /*6cc0*/  @P1 LDG.E.U16 R246, desc[UR14][R182.64] ;  /* 0x0000000eb6f61981 */ /* 0x000522000c1e1500 */
[----:B------:R-:W-:Y:S02]  /*6cd0*/  ISETP.GT.AND P0, PT, R210, 0x2a, PT ;  /* 0x0000002ad200780c */ /* 0x000fe40003f04270 */
[----:B------:R-:W-:Y:S01]  /*6ce0*/  PRMT R244, RZ, 0x7610, R244 ;  /* 0x00007610fff47816 */ /* 0x000fe200000000f4 */
[----:B------:R-:W4:Y:S01]  /*6cf0*/  LDL R191, [R1+0x170] ;  /* 0x0001700001bf7983 */ /* 0x000f220000100800 */
[----:B------:R-:W-:Y:S02]  /*6d00*/  PRMT R243, RZ, 0x7610, R243 ;  /* 0x00007610fff37816 */ /* 0x000fe400000000f3 */
[----:B------:R-:W-:Y:S01]  /*6d10*/  PRMT R242, RZ, 0x7610, R242 ;  /* 0x00007610fff27816 */ /* 0x000fe200000000f2 */
[----:B------:R-:W4:Y:S01]  /*6d20*/  LDL R190, [R1+0x174] ;  /* 0x0001740001be7983 */ /* 0x000f220000100800 */
[----:B------:R-:W-:Y:S02]  /*6d30*/  PRMT R241, RZ, 0x7610, R241 ;  /* 0x00007610fff17816 */ /* 0x000fe400000000f1 */
[----:B------:R-:W-:Y:S01]  /*6d40*/  PRMT R240, RZ, 0x7610, R240 ;  /* 0x00007610fff07816 */ /* 0x000fe200000000f0 */
[----:B-1----:R-:W4:Y:S01]  /*6d50*/  LDL R251, [R1+0xe8] ;  /* 0x0000e80001fb7983 */ /* 0x002f220000100800 */
[----:B--2---:R-:W-:-:S03]  /*6d60*/  @P2 IMAD.MOV.U32 R183, RZ, RZ, R189 ;  /* 0x000000ffffb72224 */ /* 0x004fc600078e00bd */
[----:B------:R-:W2:Y:S01]  /*6d70*/  LDL R189, [R1+0x1d0] ;  /* 0x0001d00001bd7983 */ /* 0x000ea20000100800 */
[----:B------:R-:W-:-:S03]  /*6d80*/  @P2 IMAD.MOV.U32 R182, RZ, RZ, R188 ;  /* 0x000000ffffb62224 */ /* 0x000fc600078e00bc */
[----:B------:R-:W2:Y:S04]  /*6d90*/  LDL R188, [R1+0x1d4] ;  /* 0x0001d40001bc7983 */ /* 0x000ea80000100800 */
[----:B------:R0:W2:Y:S02]  /*6da0*/  @P2 LDG.E.U16 R245, desc[UR14][R182.64] ;  /* 0x0000000eb6f52981 */ /* 0x0000a4000c1e1500 */
[----:B0-----:R-:W-:Y:S02]  /*6db0*/  @P2 IMAD.MOV.U32 R182, RZ, RZ, R179 ;  /* 0x000000ffffb62224 */ /* 0x001fe400078e00b3 */
[----:B------:R-:W-:Y:S01]  /*6dc0*/  @P2 IMAD.MOV.U32 R183, RZ, RZ, R180 ;  /* 0x000000ffffb72224 */ /* 0x000fe200078e00b4 */
[----:B------:R-:W2:Y:S04]  /*6dd0*/  LDL R179, [R1+0x1cc] ;  /* 0x0001cc0001b37983 */ /* 0x000ea80000100800 */
[----:B------:R-:W2:Y:S04]  /*6de0*/  LDL R180, [R1+0x1c8] ;  /* 0x0001c80001b47983 */ /* 0x000ea80000100800 */
[----:B------:R3:W2:Y:S02]  /*6df0*/  @P2 LDG.E.U16 R244, desc[UR14][R182.64] ;  /* 0x0000000eb6f42981 */ /* 0x0006a4000c1e1500 */
[----:B---3--:R-:W-:-:S02]  /*6e00*/  @P0 IMAD.MOV.U32 R183, RZ, RZ, R5 ;  /* 0x000000ffffb70224 */ /* 0x008fc400078e0005 */
[----:B------:R-:W3:Y:S01]  /*6e10*/  LDL R5, [R1+0x1c0] ;  /* 0x0001c00001057983 */ /* 0x000ee20000100800 */
[----:B----4-:R-:W-:-:S03]  /*6e20*/  @P0 IMAD.MOV.U32 R182, RZ, RZ, R4 ;  /* 0x000000ffffb60224 */ /* 0x010fc600078e0004 */
[----:B------:R-:W4:Y:S01]  /*6e30*/  LDL R4, [R1+0x1c4] ;  /* 0x0001c40001047983 */ /* 0x000f220000100800 */
[----:B------:R-:W-:-:S03]  /*6e40*/  ISETP.GT.AND P1, PT, R210, 0x2b, PT ;  /* 0x0000002bd200780c */ /* 0x000fc60003f24270 */
[----:B------:R0:W4:Y:S02]  /*6e50*/  @P0 LDG.E.U16 R243, desc[UR14][R182.64] ;  /* 0x0000000eb6f30981 */ /* 0x000124000c1e1500 */
[----:B0-----:R-:W-:Y:S02]  /*6e60*/  @P0 IMAD.MOV.U32 R182, RZ, RZ, R186 ;  /* 0x000000ffffb60224 */ /* 0x001fe400078e00ba */
[----:B------:R-:W-:Y:S01]  /*6e70*/  @P0 IMAD.MOV.U32 R183, RZ, RZ, R187 ;  /* 0x000000ffffb70224 */ /* 0x000fe200078e00bb */
[----:B------:R-:W4:Y:S04]  /*6e80*/  LDL R186, [R1+0x1bc] ;  /* 0x0001bc0001ba7983 */ /* 0x000f280000100800 */
[----:B------:R2:W4:Y:S04]  /*6e90*/  @P0 LDG.E.U16 R242, desc[UR14][R182.64] ;  /* 0x0000000eb6f20981 */ /* 0x000528000c1e1500 */
[----:B------:R-:W4:Y:S01]  /*6ea0*/  LDL R187, [R1+0x1b8] ;  /* 0x0001b80001bb7983 */ /* 0x000f220000100800 */
[----:B------:R-:W-:Y:S01]  /*6eb0*/  ISETP.GT.AND P2, PT, R210, 0x2c, PT ;  /* 0x0000002cd200780c */ /* 0x000fe20003f44270 */
[----:B--2---:R-:W-:-:S02]  /*6ec0*/  @P1 IMAD.MOV.U32 R183, RZ, RZ, R189 ;  /* 0x000000ffffb71224 */ /* 0x004fc400078e00bd */
[----:B------:R-:W2:Y:S01]  /*6ed0*/  LDL R189, [R1+0x1a0] ;  /* 0x0001a00001bd7983 */ /* 0x000ea20000100800 */
[----:B------:R-:W-:-:S03]  /*6ee0*/  @P1 IMAD.MOV.U32 R182, RZ, RZ, R188 ;  /* 0x000000ffffb61224 */ /* 0x000fc600078e00bc */
[----:B------:R-:W2:Y:S04]  /*6ef0*/  LDL R188, [R1+0x1a4] ;  /* 0x0001a40001bc7983 */ /* 0x000ea80000100800 */
[----:B------:R0:W2:Y:S02]  /*6f00*/  @P1 LDG.E.U16 R241, desc[UR14][R182.64] ;  /* 0x0000000eb6f11981 */ /* 0x0000a4000c1e1500 */
[----:B0-----:R-:W-:Y:S02]  /*6f10*/  @P1 IMAD.MOV.U32 R182, RZ, RZ, R179 ;  /* 0x000000ffffb61224 */ /* 0x001fe400078e00b3 */
[----:B------:R-:W2:Y:S01]  /*6f20*/  LDL R179, [R1+0x1b4] ;  /* 0x0001b40001b37983 */ /* 0x000ea20000100800 */
[----:B------:R-:W-:-:S03]  /*6f30*/  @P1 IMAD.MOV.U32 R183, RZ, RZ, R180 ;  /* 0x000000ffffb71224 */ /* 0x000fc600078e00b4 */
[----:B------:R-:W2:Y:S04]  /*6f40*/  LDL R180, [R1+0x1b0] ;  /* 0x0001b00001b47983 */ /* 0x000ea80000100800 */
[----:B------:R3:W2:Y:S02]  /*6f50*/  @P1 LDG.E.U16 R240, desc[UR14][R182.64] ;  /* 0x0000000eb6f01981 */ /* 0x0006a4000c1e1500 */
[----:B---3--:R-:W-:Y:S02]  /*6f60*/  @P2 IMAD.MOV.U32 R183, RZ, RZ, R5 ;  /* 0x000000ffffb72224 */ /* 0x008fe400078e0005 */
[----:B------:R-:W3:Y:S01]  /*6f70*/  LDL R5, [R1+0x1a8] ;  /* 0x0001a80001057983 */ /* 0x000ee20000100800 */
[----:B----4-:R-:W-:-:S03]  /*6f80*/  @P2 IMAD.MOV.U32 R182, RZ, RZ, R4 ;  /* 0x000000ffffb62224 */ /* 0x010fc600078e0004 */
[----:B------:R-:W4:Y:S01]  /*6f90*/  LDL R4, [R1+0x1ac] ;  /* 0x0001ac0001047983 */ /* 0x000f220000100800 */
[----:B------:R-:W-:Y:S02]  /*6fa0*/  ISETP.GT.AND P0, PT, R210, 0x2d, PT ;  /* 0x0000002dd200780c */ /* 0x000fe40003f04270 */
[----:B------:R-:W-:Y:S02]  /*6fb0*/  PRMT R239, RZ, 0x7610, R239 ;  /* 0x00007610ffef7816 */ /* 0x000fe400000000ef */
[----:B------:R-:W-:-:S04]  /*6fc0*/  PRMT R238, RZ, 0x7610, R238 ;  /* 0x00007610ffee7816 */ /* 0x000fc800000000ee */
[----:B------:R0:W4:Y:S02]  /*6fd0*/  @P2 LDG.E.U16 R239, desc[UR14][R182.64] ;  /* 0x0000000eb6ef2981 */ /* 0x000124000c1e1500 */
[----:B0-----:R-:W-:Y:S02]  /*6fe0*/  @P2 IMAD.MOV.U32 R182, RZ, RZ, R186 ;  /* 0x000000ffffb62224 */ /* 0x001fe400078e00ba */
[----:B------:R-:W4:Y:S01]  /*6ff0*/  LDL R186, [R1+0x19c] ;  /* 0x00019c0001ba7983 */ /* 0x000f220000100800 */
[----:B------:R-:W-:-:S03]  /*7000*/  @P2 IMAD.MOV.U32 R183, RZ, RZ, R187 ;  /* 0x000000ffffb72224 */ /* 0x000fc600078e00bb */
[----:B------:R-:W4:Y:S04]  /*7010*/  LDL R187, [R1+0x198] ;  /* 0x0001980001bb7983 */ /* 0x000f280000100800 */
[----:B------:R2:W4:Y:S01]  /*7020*/  @P2 LDG.E.U16 R238, desc[UR14][R182.64] ;  /* 0x0000000eb6ee2981 */ /* 0x000522000c1e1500 */
[----:B------:R-:W-:Y:S02]  /*7030*/  PRMT R237, RZ, 0x7610, R237 ;  /* 0x00007610ffed7816 */ /* 0x000fe400000000ed */
[----:B------:R-:W-:Y:S02]  /*7040*/  ISETP.GT.AND P1, PT, R210, 0x2e, PT ;  /* 0x0000002ed200780c */ /* 0x000fe40003f24270 */
[----:B------:R-:W-:Y:S01]  /*7050*/  PRMT R235, RZ, 0x7610, R235 ;  /* 0x00007610ffeb7816 */ /* 0x000fe200000000eb */
[----:B--2---:R-:W-:-:S02]  /*7060*/  @P0 IMAD.MOV.U32 R182, RZ, RZ, R179 ;  /* 0x000000ffffb60224 */ /* 0x004fc400078e00b3 */
[----:B------:R-:W2:Y:S01]  /*7070*/  LDL R179, [R1+0x194] ;  /* 0x0001940001b37983 */ /* 0x000ea20000100800 */
[----:B------:R-:W-:-:S03]  /*7080*/  @P0 IMAD.MOV.U32 R183, RZ, RZ, R180 ;  /* 0x000000ffffb70224 */ /* 0x000fc600078e00b4 */
[----:B------:R-:W2:Y:S04]  /*7090*/  LDL R180, [R1+0x190] ;  /* 0x0001900001b47983 */ /* 0x000ea80000100800 */
[----:B------:R3:W2:Y:S02]  /*70a0*/  @P0 LDG.E.U16 R237, desc[UR14][R182.64] ;  /* 0x0000000eb6ed0981 */ /* 0x0006a4000c1e1500 */
[----:B---3--:R-:W-:Y:S02]  /*70b0*/  @P0 IMAD.MOV.U32 R183, RZ, RZ, R5 ;  /* 0x000000ffffb70224 */ /* 0x008fe400078e0005 */
[----:B------:R-:W3:Y:S01]  /*70c0*/  LDL R5, [R1+0x188] ;  /* 0x0001880001057983 */ /* 0x000ee20000100800 */
[----:B----4-:R-:W-:-:S03]  /*70d0*/  @P0 IMAD.MOV.U32 R182, RZ, RZ, R4 ;  /* 0x000000ffffb60224 */ /* 0x010fc600078e0004 */
[----:B------:R-:W4:Y:S04]  /*70e0*/  LDL R4, [R1+0x18c] ;  /* 0x00018c0001047983 */ /* 0x000f280000100800 */
[----:B------:R0:W4:Y:S02]  /*70f0*/  @P0 LDG.E.U16 R235, desc[UR14][R182.64] ;  /* 0x0000000eb6eb0981 */ /* 0x000124000c1e1500 */
[----:B0-----:R-:W-:Y:S02]  /*7100*/  @P1 IMAD.MOV.U32 R183, RZ, RZ, R189 ;  /* 0x000000ffffb71224 */ /* 0x001fe400078e00bd */
[----:B------:R-:W4:Y:S01]  /*7110*/  LDL R189, [R1+0x180] ;  /* 0x0001800001bd7983 */ /* 0x000f220000100800 */
[----:B------:R-:W-:-:S03]  /*7120*/  @P1 IMAD.MOV.U32 R182, RZ, RZ, R188 ;  /* 0x000000ffffb61224 */ /* 0x000fc600078e00bc */
[----:B------:R-:W4:Y:S01]  /*7130*/  LDL R188, [R1+0x184] ;  /* 0x0001840001bc7983 */ /* 0x000f220000100800 */
[----:B------:R-:W-:Y:S02]  /*7140*/  ISETP.GT.AND P2, PT, R210, 0x2f, PT ;  /* 0x0000002fd200780c */ /* 0x000fe40003f44270 */
[----:B------:R-:W-:Y:S02]  /*7150*/  PRMT R233, RZ, 0x7610, R233 ;  /* 0x00007610ffe97816 */ /* 0x000fe400000000e9 */
[----:B------:R-:W-:-:S04]  /*7160*/  PRMT R231, RZ, 0x7610, R231 ;  /* 0x00007610ffe77816 */ /* 0x000fc800000000e7 */
[----:B------:R0:W4:Y:S02]  /*7170*/  @P1 LDG.E.U16 R233, desc[UR14][R182.64] ;  /* 0x0000000eb6e91981 */ /* 0x000124000c1e1500 */
[----:B0-----:R-:W-:Y:S02]  /*7180*/  @P1 IMAD.MOV.U32 R182, RZ, RZ, R186 ;  /* 0x000000ffffb61224 */ /* 0x001fe400078e00ba */
[----:B------:R-:W-:Y:S01]  /*7190*/  @P1 IMAD.MOV.U32 R183, RZ, RZ, R187 ;  /* 0x000000ffffb71224 */ /* 0x000fe200078e00bb */
[----:B------:R-:W-:Y:S01]  /*71a0*/  PRMT R229, RZ, 0x7610, R229 ;  /* 0x00007610ffe57816 */ /* 0x000fe200000000e5 */
[----:B------:R-:W4:Y:S04]  /*71b0*/  LDL R187, [R1+0x168] ;  /* 0x0001680001bb7983 */ /* 0x000f280000100800 */
[----:B------:R2:W4:Y:S04]  /*71c0*/  @P1 LDG.E.U16 R231, desc[UR14][R182.64] ;  /* 0x0000000eb6e71981 */ /* 0x000528000c1e1500 */
[----:B------:R-:W4:Y:S01]  /*71d0*/  LDL R186, [R1+0x16c] ;  /* 0x00016c0001ba7983 */ /* 0x000f220000100800 */
[----:B------:R-:W-:-:S02]  /*71e0*/  ISETP.GT.AND P0, PT, R210, 0x30, PT ;  /* 0x00000030d200780c */ /* 0x000fc40003f04270 */
[----:B------:R-:W-:Y:S01]  /*71f0*/  PRMT R227, RZ, 0x7610, R227 ;  /* 0x00007610ffe37816 */ /* 0x000fe200000000e3 */
[----:B--2---:R-:W-:Y:S02]  /*7200*/  @P2 IMAD.MOV.U32 R182, RZ, RZ, R179 ;  /* 0x000000ffffb62224 */ /* 0x004fe400078e00b3 */
        /* <DEDUP_REMOVED lines=16> */
[----:B------:R2:W4:Y:S01]  /*7310*/  @P0 LDG.E.U16 R225, desc[UR14][R182.64] ;  /* 0x0000000eb6e10981 */ /* 0x000522000c1e1500 */
[----:B------:R-:W-:Y:S02]  /*7320*/  PRMT R221, RZ, 0x7610, R221 ;  /* 0x00007610ffdd7816 */ /* 0x000fe400000000dd */
[----:B------:R-:W-:Y:S02]  /*7330*/  ISETP.GT.AND P2, PT, R210, 0x32, PT ;  /* 0x00000032d200780c */ /* 0x000fe40003f44270 */
[----:B------:R-:W-:Y:S02]  /*7340*/  PRMT R219, RZ, 0x7610, R219 ;  /* 0x00007610ffdb7816 */ /* 0x000fe400000000db */
[----:B------:R-:W-:Y:S01]  /*7350*/  PRMT R218, RZ, 0x7610, R218 ;  /* 0x00007610ffda7816 */ /* 0x000fe200000000da */
[----:B--2---:R-:W-:Y:S02]  /*7360*/  @P0 IMAD.MOV.U32 R182, RZ, RZ, R179 ;  /* 0x000000ffffb60224 */ /* 0x004fe400078e00b3 */
[----:B------:R-:W2:Y:S01]  /*7370*/  LDL R179, [R1+0x154] ;  /* 0x0001540001b37983 */ /* 0x000ea20000100800 */
[----:B------:R-:W-:-:S03]  /*7380*/  @P0 IMAD.MOV.U32 R183, RZ, RZ, R180 ;  /* 0x000000ffffb70224 */ /* 0x000fc600078e00b4 */
[----:B------:R-:W2:Y:S04]  /*7390*/  LDL R180, [R1+0x150] ;  /* 0x0001500001b47983 */ /* 0x000ea80000100800 */
[----:B------:R0:W2:Y:S02]  /*73a0*/  @P0 LDG.E.U16 R223, desc[UR14][R182.64] ;  /* 0x0000000eb6df0981 */ /* 0x0000a4000c1e1500 */
[----:B0-----:R-:W-:Y:S02]  /*73b0*/  @P1 IMAD.MOV.U32 R182, RZ, RZ, R190 ;  /* 0x000000ffffb61224 */ /* 0x001fe400078e00be */
[----:B------:R-:W-:Y:S01]  /*73c0*/  @P1 IMAD.MOV.U32 R183, RZ, RZ, R191 ;  /* 0x000000ffffb71224 */ /* 0x000fe200078e00bf */
[----:B------:R-:W-:Y:S01]  /*73d0*/  ISETP.GT.AND P0, PT, R210, 0x33, PT ;  /* 0x00000033d200780c */ /* 0x000fe20003f04270 */
[----:B------:R-:W2:Y:S04]  /*73e0*/  LDL R191, [R1+0xe0] ;  /* 0x0000e00001bf7983 */ /* 0x000ea80000100800 */
[----:B------:R0:W2:Y:S01]  /*73f0*/  @P1 LDG.E.U16 R221, desc[UR14][R182.64] ;  /* 0x0000000eb6dd1981 */ /* 0x0000a2000c1e1500 */
[----:B------:R-:W-:-:S02]  /*7400*/  PRMT R217, RZ, 0x7610, R217 ;  /* 0x00007610ffd97816 */ /* 0x000fc400000000d9 */
[----:B------:R-:W-:Y:S01]  /*7410*/  PRMT R215, RZ, 0x7610, R215 ;  /* 0x00007610ffd77816 */ /* 0x000fe200000000d7 */
[----:B------:R-:W2:Y:S01]  /*7420*/  LDL R190, [R1+0xd8] ;  /* 0x0000d80001be7983 */ /* 0x000ea20000100800 */
        /* <DEDUP_REMOVED lines=14> */
[----:B------:R-:W-:-:S03]  /*7510*/  ISETP.GT.AND P1, PT, R210, 0x34, PT ;  /* 0x00000034d200780c */ /* 0x000fc60003f24270 */
[----:B------:R2:W4:Y:S01]  /*7520*/  @P2 LDG.E.U16 R217, desc[UR14][R182.64] ;  /* 0x0000000eb6d92981 */ /* 0x000522000c1e1500 */
        /* <DEDUP_REMOVED lines=53> */
[----:B--2---:R-:W-:Y:S02]  /*7880*/  @P0 IMAD.MOV.U32 R182, RZ, RZ, R179 ;  /* 0x000000ffffb60224 */ /* 0x004fe400078e00b3 */
[----:B------:R-:W2:Y:S01]  /*7890*/  LDL R179, [R1+0xf4] ;  /* 0x0000f40001b37983 */ /* 0x000ea20000100800 */
[----:B------:R-:W-:-:S03]  /*78a0*/  @P0 IMAD.MOV.U32 R183, RZ, RZ, R180 ;  /* 0x000000ffffb70224 */ /* 0x000fc600078e00b4 */
[----:B------:R-:W2:Y:S04]  /*78b0*/  LDL R180, [R1+0xf0] ;  /* 0x0000f00001b47983 */ /* 0x000ea80000100800 */
[----:B------:R0:W2:Y:S02]  /*78c0*/  @P0 LDG.E.U16 R184, desc[UR14][R182.64] ;  /* 0x0000000eb6b80981 */ /* 0x0000a4000c1e1500 */
[----:B0-----:R-:W-:-:S06]  /*78d0*/  PRMT R183, RZ, 0x7610, R183 ;  /* 0x00007610ffb77816 */ /* 0x001fcc00000000b7 */
        /* <DEDUP_REMOVED lines=11> */
[----:B------:R-:W-:-:S06]  /*7990*/  PRMT R182, RZ, 0x7610, R182 ;  /* 0x00007610ffb67816 */ /* 0x000fcc00000000b6 */
[----:B------:R0:W4:Y:S01]  /*79a0*/  @P1 LDG.E.U16 R182, desc[UR14][R186.64] ;  /* 0x0000000ebab61981 */ /* 0x000122000c1e1500 */
[----:B------:R-:W-:Y:S02]  /*79b0*/  ISETP.GT.AND P1, PT, R210, 0x3a, PT ;  /* 0x0000003ad200780c */ /* 0x000fe40003f24270 */
[----:B0-----:R-:W-:Y:S02]  /*79c0*/  PRMT R186, RZ, 0x7610, R186 ;  /* 0x00007610ffba7816 */ /* 0x001fe400000000ba */
[----:B------:R-:W-:Y:S02]  /*79d0*/  PRMT R187, RZ, 0x7610, R187 ;  /* 0x00007610ffbb7816 */ /* 0x000fe400000000bb */
[----:B------:R-:W-:Y:S02]  /*79e0*/  PRMT R194, RZ, 0x7610, R194 ;  /* 0x00007610ffc27816 */ /* 0x000fe400000000c2 */
[----:B------:R-:W-:Y:S01]  /*79f0*/  PRMT R195, RZ, 0x7610, R195 ;  /* 0x00007610ffc37816 */ /* 0x000fe200000000c3 */
[----:B--2---:R-:W-:-:S02]  /*7a00*/  @P0 IMAD.MOV.U32 R193, RZ, RZ, R180 ;  /* 0x000000ffffc10224 */ /* 0x004fc400078e00b4 */
[----:B------:R-:W2:Y:S01]  /*7a10*/  LDL R180, [R1+0xd4] ;  /* 0x0000d40001b47983 */ /* 0x000ea20000100800 */
[----:B------:R-:W-:-:S03]  /*7a20*/  @P0 IMAD.MOV.U32 R192, RZ, RZ, R179 ;  /* 0x000000ffffc00224 */ /* 0x000fc600078e00b3 */
[----:B------:R-:W2:Y:S04]  /*7a30*/  LDL R179, [R1+0xcc] ;  /* 0x0000cc0001b37983 */ /* 0x000ea80000100800 */
[----:B------:R0:W2:Y:S02]  /*7a40*/  @P0 LDG.E.U16 R186, desc[UR14][R192.64] ;  /* 0x0000000ec0ba0981 */ /* 0x0000a4000c1e1500 */
[----:B0-----:R-:W-:Y:S02]  /*7a50*/  @P0 IMAD.MOV.U32 R193, RZ, RZ, R251 ;  /* 0x000000ffffc10224 */ /* 0x001fe400078e00fb */
[----:B---3--:R-:W-:Y:S02]  /*7a60*/  @P0 IMAD.MOV.U32 R192, RZ, RZ, R5 ;  /* 0x000000ffffc00224 */ /* 0x008fe400078e0005 */
[----:B------:R-:W3:Y:S04]  /*7a70*/  LDL R5, [R1+0xbc] ;  /* 0x0000bc0001057983 */ /* 0x000ee80000100800 */
[----:B------:R4:W3:Y:S02]  /*7a80*/  @P0 LDG.E.U16 R187, desc[UR14][R192.64] ;  /* 0x0000000ec0bb0981 */ /* 0x0008e4000c1e1500 */
[----:B----4-:R-:W-:-:S02]  /*7a90*/  @P1 IMAD.MOV.U32 R192, RZ, RZ, R4 ;  /* 0x000000ffffc01224 */ /* 0x010fc400078e0004 */
[----:B------:R-:W4:Y:S01]  /*7aa0*/  LDL R4, [R1+0x90] ;  /* 0x0000900001047983 */ /* 0x000f220000100800 */
[----:B------:R-:W-:Y:S01]  /*7ab0*/  ISETP.GT.AND P0, PT, R210, 0x3b, PT ;  /* 0x0000003bd200780c */ /* 0x000fe20003f04270 */
[----:B------:R-:W-:Y:S02]  /*7ac0*/  @P1 IMAD.MOV.U32 R193, RZ, RZ, R191 ;  /* 0x000000ffffc11224 */ /* 0x000fe400078e00bf */
[----:B------:R-:W4:Y:S04]  /*7ad0*/  LDL.LU R251, [R1+0x14] ;  /* 0x0000140001fb7983 */ /* 0x000f280000300800 */
[----:B------:R0:W4:Y:S02]  /*7ae0*/  @P1 LDG.E.U16 R194, desc[UR14][R192.64] ;  /* 0x0000000ec0c21981 */ /* 0x000124000c1e1500 */
[----:B0-----:R-:W-:-:S02]  /*7af0*/  @P1 IMAD.MOV.U32 R192, RZ, RZ, R189 ;  /* 0x000000ffffc01224 */ /* 0x001fc400078e00bd */
[----:B------:R-:W-:-:S05]  /*7b00*/  @P1 IMAD.MOV.U32 R193, RZ, RZ, R190 ;  /* 0x000000ffffc11224 */ /* 0x000fca00078e00be */
[----:B------:R0:W4:Y:S02]  /*7b10*/  @P1 LDG.E.U16 R195, desc[UR14][R192.64] ;  /* 0x0000000ec0c31981 */ /* 0x000124000c1e1500 */
[----:B0-----:R-:W-:Y:S02]  /*7b20*/  @P0 IMAD.MOV.U32 R193, RZ, RZ, R188 ;  /* 0x000000ffffc10224 */ /* 0x001fe400078e00bc */
[----:B------:R-:W4:Y:S01]  /*7b30*/  LDL.LU R188, [R1+0x10] ;  /* 0x0000100001bc7983 */ /* 0x000f220000300800 */
[----:B------:R-:W-:Y:S02]  /*7b40*/  PRMT R202, RZ, 0x7610, R202 ;  /* 0x00007610ffca7816 */ /* 0x000fe400000000ca */
[----:B------:R-:W-:Y:S01]  /*7b50*/  ISETP.GT.AND P1, PT, R210, 0x3c, PT ;  /* 0x0000003cd200780c */ /* 0x000fe20003f24270 */
[----:B------:R-:W4:Y:S01]  /*7b60*/  LDL.LU R190, [R1+0x490] ;  /* 0x0004900001be7983 */ /* 0x000f220000300800 */
[----:B------:R-:W-:Y:S02]  /*7b70*/  PRMT R204, RZ, 0x7610, R204 ;  /* 0x00007610ffcc7816 */ /* 0x000fe400000000cc */
[----:B------:R-:W-:-:S02]  /*7b80*/  PRMT R206, RZ, 0x7610, R206 ;  /* 0x00007610ffce7816 */ /* 0x000fc400000000ce */
[----:B------:R-:W-:Y:S02]  /*7b90*/  PRMT R208, RZ, 0x7610, R208 ;  /* 0x00007610ffd07816 */ /* 0x000fe400000000d0 */
[----:B------:R-:W-:Y:S02]  /*7ba0*/  PRMT R209, RZ, 0x7610, R209 ;  /* 0x00007610ffd17816 */ /* 0x000fe400000000d1 */
[----:B------:R-:W-:Y:S02]  /*7bb0*/  PRMT R212, RZ, 0x7610, R212 ;  /* 0x00007610ffd47816 */ /* 0x000fe400000000d4 */
[----:B------:R-:W-:Y:S02]  /*7bc0*/  PRMT R214, RZ, 0x7610, R214 ;  /* 0x00007610ffd67816 */ /* 0x000fe400000000d6 */
        /* <DEDUP_REMOVED lines=9> */
[----:B------:R-:W-:Y:S01]  /*7c60*/  PRMT R236, RZ, 0x7610, R236 ;  /* 0x00007610ffec7816 */ /* 0x000fe200000000ec */
[----:B--2---:R-:W-:Y:S02]  /*7c70*/  @P0 IMAD.MOV.U32 R192, RZ, RZ, R180 ;  /* 0x000000ffffc00224 */ /* 0x004fe400078e00b4 */
[----:B------:R-:W2:Y:S04]  /*7c80*/  LDL.LU R180, [R1+0xa8] ;  /* 0x0000a80001b47983 */ /* 0x000ea80000300800 */
[----:B------:R0:W2:Y:S02]  /*7c90*/  @P0 LDG.E.U16 R202, desc[UR14][R192.64] ;  /* 0x0000000ec0ca0981 */ /* 0x0000a4000c1e1500 */
[----:B0-----:R-:W-:-:S02]  /*7ca0*/  @P0 IMAD.MOV.U32 R192, RZ, RZ, R179 ;  /* 0x000000ffffc00224 */ /* 0x001fc400078e00b3 */
[----:B------:R-:W-:Y:S01]  /*7cb0*/  @P0 IMAD.MOV.U32 R193, RZ, RZ, R3 ;  /* 0x000000ffffc10224 */ /* 0x000fe200078e0003 */
[----:B------:R-:W0:Y:S04]  /*7cc0*/  S2R R179, SR_TID.X ;  /* 0x0000000000b37919 */ /* 0x000e280000002100 */
[----:B------:R1:W2:Y:S01]  /*7cd0*/  @P0 LDG.E.U16 R204, desc[UR14][R192.64] ;  /* 0x0000000ec0cc0981 */ /* 0x0002a2000c1e1500 */
[----:B------:R-:W-:Y:S01]  /*7ce0*/  ISETP.GT.AND P0, PT, R210, 0x3d, PT ;  /* 0x0000003dd200780c */ /* 0x000fe20003f04270 */
[----:B-1----:R-:W-:Y:S02]  /*7cf0*/  @P1 IMAD.MOV.U32 R193, RZ, RZ, R2 ;  /* 0x000000ffffc11224 */ /* 0x002fe400078e0002 */
[----:B---3--:R-:W-:-:S05]  /*7d00*/  @P1 IMAD.MOV.U32 R192, RZ, RZ, R5 ;  /* 0x000000ffffc01224 */ /* 0x008fca00078e0005 */
[----:B------:R1:W3:Y:S02]  /*7d10*/  @P1 LDG.E.U16 R206, desc[UR14][R192.64] ;  /* 0x0000000ec0ce1981 */ /* 0x0002e4000c1e1500 */
[----:B-1----:R-:W-:Y:S02]  /*7d20*/  @P1 IMAD.MOV.U32 R193, RZ, RZ, R0 ;  /* 0x000000ffffc11224 */ /* 0x002fe400078e0000 */
[----:B----4-:R-:W-:-:S05]  /*7d30*/  @P1 IMAD.MOV.U32 R192, RZ, RZ, R4 ;  /* 0x000000ffffc01224 */ /* 0x010fca00078e0004 */
[----:B------:R1:W4:Y:S01]  /*7d40*/  @P1 LDG.E.U16 R208, desc[UR14][R192.64] ;  /* 0x0000000ec0d01981 */ /* 0x000322000c1e1500 */
[----:B------:R-:W-:Y:S01]  /*7d50*/  ISETP.GT.AND P1, PT, R210, 0x3e, PT ;  /* 0x0000003ed200780c */ /* 0x000fe20003f24270 */
[----:B-1----:R-:W-:Y:S02]  /*7d60*/  @P0 IMAD.MOV.U32 R192, RZ, RZ, R177 ;  /* 0x000000ffffc00224 */ /* 0x002fe400078e00b1 */
[----:B------:R-:W-:-:S05]  /*7d70*/  @P0 IMAD.MOV.U32 R193, RZ, RZ, R165 ;  /* 0x000000ffffc10224 */ /* 0x000fca00078e00a5 */
[----:B------:R1:W4:Y:S02]  /*7d80*/  @P0 LDG.E.U16 R209, desc[UR14][R192.64] ;  /* 0x0000000ec0d10981 */ /* 0x000324000c1e1500 */
[----:B-1----:R-:W-:Y:S02]  /*7d90*/  @P0 IMAD.MOV.U32 R192, RZ, RZ, R176 ;  /* 0x000000ffffc00224 */ /* 0x002fe400078e00b0 */
[----:B------:R-:W-:-:S05]  /*7da0*/  @P0 IMAD.MOV.U32 R193, RZ, RZ, R158 ;  /* 0x000000ffffc10224 */ /* 0x000fca00078e009e */
[----:B------:R1:W4:Y:S01]  /*7db0*/  @P0 LDG.E.U16 R212, desc[UR14][R192.64] ;  /* 0x0000000ec0d40981 */ /* 0x000322000c1e1500 */
[----:B------:R-:W-:Y:S01]  /*7dc0*/  ISETP.GT.AND P0, PT, R210, 0x3f, PT ;  /* 0x0000003fd200780c */ /* 0x000fe20003f04270 */
[----:B-1----:R-:W-:Y:S02]  /*7dd0*/  @P1 IMAD.MOV.U32 R192, RZ, RZ, R175 ;  /* 0x000000ffffc01224 */ /* 0x002fe400078e00af */
[----:B------:R-:W-:Y:S01]  /*7de0*/  @P1 IMAD.MOV.U32 R193, RZ, RZ, R156 ;  /* 0x000000ffffc11224 */ /* 0x000fe200078e009c */
[----:B0-----:R-:W-:Y:S02]  /*7df0*/  LOP3.LUT R4, R179, 0x3f, RZ, 0xc0, !PT ;  /* 0x0000003fb3047812 */ /* 0x001fe400078ec0ff */
[----:B------:R-:W3:Y:S04]  /*7e00*/  LDL.LU R179, [R1+0xa4] ;  /* 0x0000a40001b37983 */ /* 0x000ee80000300800 */
[----:B------:R0:W4:Y:S04]  /*7e10*/  @P1 LDG.E.U16 R214, desc[UR14][R192.64] ;  /* 0x0000000ec0d61981 */ /* 0x000128000c1e1500 */
[----:B------:R-:W4:Y:S04]  /*7e20*/  LDL.LU R191, [R1+0x70] ;  /* 0x0000700001bf7983 */ /* 0x000f280000300800 */
[----:B------:R-:W4:Y:S01]  /*7e30*/  LDL.LU R5, [R1+0x6c] ;  /* 0x00006c0001057983 */ /* 0x000f220000300800 */
[----:B0-----:R-:W-:-:S02]  /*7e40*/  @P1 IMAD.MOV.U32 R192, RZ, RZ, R174 ;  /* 0x000000ffffc01224 */ /* 0x001fc400078e00ae */
[----:B------:R-:W-:-:S05]  /*7e50*/  @P1 IMAD.MOV.U32 R193, RZ, RZ, R154 ;  /* 0x000000ffffc11224 */ /* 0x000fca00078e009a */
[----:B------:R0:W4:Y:S01]  /*7e60*/  @P1 LDG.E.U16 R216, desc[UR14][R192.64] ;  /* 0x0000000ec0d81981 */ /* 0x000122000c1e1500 */
[----:B------:R-:W-:Y:S02]  /*7e70*/  ISETP.GE.AND P1, PT, R4, R210, PT ;  /* 0x000000d20400720c */ /* 0x000fe40003f26270 */
[----:B------:R-:W-:Y:S01]  /*7e80*/  PRMT R210, RZ, 0x7610, R210 ;  /* 0x00007610ffd27816 */ /* 0x000fe200000000d2 */
[----:B------:R-:W4:Y:S04]  /*7e90*/  LDL.LU R4, [R1+0x3c] ;  /* 0x00003c0001047983 */ /* 0x000f280000300800 */
[----:B------:R-:W4:Y:S01]  /*7ea0*/  LDL.LU R189, [R1+0x38] ;  /* 0x0000380001bd7983 */ /* 0x000f220000300800 */
[----:B0-----:R-:W-:Y:S02]  /*7eb0*/  @P0 IMAD.MOV.U32 R192, RZ, RZ, R173 ;  /* 0x000000ffffc00224 */ /* 0x001fe400078e00ad */
[----:B------:R-:W-:-:S05]  /*7ec0*/  @P0 IMAD.MOV.U32 R193, RZ, RZ, R152 ;  /* 0x000000ffffc10224 */ /* 0x000fca00078e0098 */
[----:B------:R0:W4:Y:S02]  /*7ed0*/  @P0 LDG.E.U16 R210, desc[UR14][R192.64] ;  /* 0x0000000ec0d20981 */ /* 0x000124000c1e1500 */
[----:B0-----:R-:W-:Y:S02]  /*7ee0*/  @P0 IMAD.MOV.U32 R192, RZ, RZ, R172 ;  /* 0x000000ffffc00224 */ /* 0x001fe400078e00ac */
[----:B------:R-:W-:-:S05]  /*7ef0*/  @P0 IMAD.MOV.U32 R193, RZ, RZ, R22 ;  /* 0x000000ffffc10224 */ /* 0x000fca00078e0016 */
[----:B------:R0:W4:Y:S01]  /*7f00*/  @P0 LDG.E.U16 R220, desc[UR14][R192.64] ;  /* 0x0000000ec0dc0981 */ /* 0x000122000c1e1500 */
[----:B------:R-:W-:Y:S01]  /*7f10*/  BAR.SYNC.DEFER_BLOCKING 0x0 ;  /* 0x0000000000007b1d */ /* 0x000fe20000010000 */
[----:B0-----:R-:W-:Y:S02]  /*7f20*/  @!P1 IMAD.MOV.U32 R192, RZ, RZ, R171 ;  /* 0x000000ffffc09224 */ /* 0x001fe400078e00ab */
[----:B------:R-:W-:-:S05]  /*7f30*/  @!P1 IMAD.MOV.U32 R193, RZ, RZ, R20 ;  /* 0x000000ffffc19224 */ /* 0x000fca00078e0014 */
[----:B------:R0:W4:Y:S02]  /*7f40*/  @!P1 LDG.E.U16 R222, desc[UR14][R192.64] ;  /* 0x0000000ec0de9981 */ /* 0x000124000c1e1500 */
        /* <DEDUP_REMOVED lines=17> */
[----:B------:R0:W4:Y:S04]  /*8060*/  @!P1 LDG.E.U16 R234, desc[UR14][R192.64] ;  /* 0x0000000ec0ea9981 */ /* 0x000128000c1e1500 */
[----:B------:R1:W-:Y:S01]  /*8070*/  STS.U16 [R178+UR12], R200 ;  /* 0x000000c8b2007988 */ /* 0x0003e2000800040c */
[----:B0-----:R-:W-:Y:S02]  /*8080*/  @!P1 IMAD.MOV.U32 R192, RZ, RZ, R163 ;  /* 0x000000ffffc09224 */ /* 0x001fe400078e00a3 */
[----:B------:R-:W-:Y:S01]  /*8090*/  @!P1 IMAD.MOV.U32 R193, RZ, RZ, R9 ;  /* 0x000000ffffc19224 */ /* 0x000fe200078e0009 */
[----:B-1----:R-:W-:-:S04]  /*80a0*/  PRMT R200, RZ, 0x7610, R200 ;  /* 0x00007610ffc87816 */ /* 0x002fc800000000c8 */
[----:B------:R0:W4:Y:S04]  /*80b0*/  @!P1 LDG.E.U16 R236, desc[UR14][R192.64] ;  /* 0x0000000ec0ec9981 */ /* 0x000128000c1e1500 */
[----:B------:R1:W-:Y:S01]  /*80c0*/  STS.U16 [R178+UR12+0x8000], R199 ;  /* 0x008000c7b2007988 */ /* 0x0003e2000800040c */
        /* <DEDUP_REMOVED lines=33> */
[----:B------:R0:W4:Y:S02]  /*82e0*/  @!P1 LDG.E.U16 R250, desc[UR14][R192.64] ;  /* 0x0000000ec0fa9981 */ /* 0x000124000c1e1500 */
[----:B0-----:R-:W-:Y:S02]  /*82f0*/  @!P1 IMAD.MOV.U32 R192, RZ, RZ, R23 ;  /* 0x000000ffffc09224 */ /* 0x001fe400078e0017 */
[----:B------:R-:W-:Y:S01]  /*8300*/  @!P1 IMAD.MOV.U32 R193, RZ, RZ, R13 ;  /* 0x000000ffffc19224 */ /* 0x000fe200078e000d */
[----:B------:R0:W-:Y:S04]  /*8310*/  STS.U16 [R178+UR12+0x1000], R251 ;  /* 0x001000fbb2007988 */ /* 0x0001e8000800040c */
[----:B------:R-:W4:Y:S04]  /*8320*/  @!P1 LDG.E.U16 R252, desc[UR14][R192.64] ;  /* 0x0000000ec0fc9981 */ /* 0x000f28000c1e1500 */
[----:B------:R1:W-:Y:S04]  /*8330*/  STS.U16 [R178+UR12+0x9000], R188 ;  /* 0x009000bcb2007988 */ /* 0x0003e8000800040c */
[----:B------:R-:W4:Y:S04]  /*8340*/  LDL.LU R192, [R1+0xc] ;  /* 0x00000c0001c07983 */ /* 0x000f280000300800 */
[----:B------:R-:W4:Y:S04]  /*8350*/  LDL.LU R193, [R1+0x8] ;  /* 0x0000080001c17983 */ /* 0x000f280000300800 */
[----:B0-----:R-:W4:Y:S04]  /*8360*/  LDL.LU R251, [R1+0x52c] ;  /* 0x00052c0001fb7983 */ /* 0x001f280000300800 */
[----:B-1----:R-:W4:Y:S04]  /*8370*/  LDL.LU R188, [R1+0x528] ;  /* 0x0005280001bc7983 */ /* 0x002f280000300800 */
[----:B------:R0:W-:Y:S04]  /*8380*/  STS.U16 [R178+UR12+0x1400], R247 ;  /* 0x001400f7b2007988 */ /* 0x0001e8000800040c */
[----:B0-----:R-:W2:Y:S04]  /*8390*/  LDL.LU R247, [R1+0x494] ;  /* 0x0004940001f77983 */ /* 0x001ea80000300800 */
[----:B------:R0:W-:Y:S04]  /*83a0*/  STS.U16 [R178+UR12+0x1c00], R181 ;  /* 0x001c00b5b2007988 */ /* 0x0001e8000800040c */
[----:B------:R-:W-:Y:S01]  /*83b0*/  STS.U16 [R178+UR12+0x9400], R246 ;  /* 0x009400f6b2007988 */ /* 0x000fe2000800040c */
[----:B0-----:R-:W-:-:S03]  /*83c0*/  LOP3.LUT R181, R178, 0x10, RZ, 0x3c, !PT ;  /* 0x00000010b2b57812 */ /* 0x001fc600078e3cff */
[----:B------:R-:W-:Y:S04]  /*83d0*/  STS.U16 [R178+UR12+0x1800], R225 ;  /* 0x001800e1b2007988 */ /* 0x000fe8000800040c */
[----:B------:R-:W-:Y:S04]  /*83e0*/  STS.U16 [R178+UR12+0x9800], R223 ;  /* 0x009800dfb2007988 */ /* 0x000fe8000800040c */
[----:B------:R-:W-:Y:S04]  /*83f0*/  STS.U16 [R178+UR12+0x9c00], R182 ;  /* 0x009c00b6b2007988 */ /* 0x000fe8000800040c */
[----:B--2---:R-:W-:Y:S04]  /*8400*/  STS.U16 [R181+UR12+0x80], R247 ;  /* 0x000080f7b5007988 */ /* 0x004fe8000800040c */
[----:B------:R0:W-:Y:S04]  /*8410*/  STS.U16 [R181+UR12+0x8080], R190 ;  /* 0x008080beb5007988 */ /* 0x0001e8000800040c */
[----:B------:R1:W-:Y:S04]  /*8420*/  STS.U16 [R181+UR12+0x480], R180 ;  /* 0x000480b4b5007988 */ /* 0x0003e8000800040c */
[----:B---3--:R2:W-:Y:S04]  /*8430*/  STS.U16 [R181+UR12+0x8480], R179 ;  /* 0x008480b3b5007988 */ /* 0x0085e8000800040c */
[----:B0-----:R-:W3:Y:S04]  /*8440*/  LDL.LU R190, [R1+0xa0] ;  /* 0x0000a00001be7983 */ /* 0x001ee80000300800 */
[----:B-1----:R-:W3:Y:S04]  /*8450*/  LDL.LU R180, [R1+0x9c] ;  /* 0x00009c0001b47983 */ /* 0x002ee80000300800 */
[----:B--2---:R-:W2:Y:S04]  /*8460*/  LDL.LU R179, [R1+0x68] ;  /* 0x0000680001b37983 */ /* 0x004ea80000300800 */
[----:B------:R-:W2:Y:S04]  /*8470*/  LDL.LU R182, [R1+0x64] ;  /* 0x0000640001b67983 */ /* 0x000ea80000300800 */
[----:B------:R-:W2:Y:S04]  /*8480*/  LDL.LU R223, [R1+0x34] ;  /* 0x0000340001df7983 */ /* 0x000ea80000300800 */
[----:B------:R-:W2:Y:S04]  /*8490*/  LDL.LU R225, [R1+0x30] ;  /* 0x0000300001e17983 */ /* 0x000ea80000300800 */
[----:B------:R-:W2:Y:S04]  /*84a0*/  LDL.LU R246, [R1+0x4] ;  /* 0x0000040001f67983 */ /* 0x000ea80000300800 */
[----:B------:R-:W2:Y:S04]  /*84b0*/  LDL.LU R247, [R1] ;  /* 0x0000000001f77983 */ /* 0x000ea80000300800 */
[----:B----4-:R0:W-:Y:S04]  /*84c0*/  STS.U16 [R181+UR12+0x880], R191 ;  /* 0x000880bfb5007988 */ /* 0x0101e8000800040c */
[----:B------:R1:W-:Y:S04]  /*84d0*/  STS.U16 [R181+UR12+0x8880], R5 ;  /* 0x00888005b5007988 */ /* 0x0003e8000800040c */
[----:B------:R4:W-:Y:S04]  /*84e0*/  STS.U16 [R181+UR12+0xc80], R4 ;  /* 0x000c8004b5007988 */ /* 0x0009e8000800040c */
[----:B0-----:R-:W2:Y:S04]  /*84f0*/  LDL.LU R191, [R1+0x524] ;  /* 0x0005240001bf7983 */ /* 0x001ea80000300800 */
[----:B-1----:R-:W2:Y:S04]  /*8500*/  LDL.LU R5, [R1+0x520] ;  /* 0x0005200001057983 */ /* 0x002ea80000300800 */
[----:B----4-:R-:W4:Y:S04]  /*8510*/  LDL.LU R4, [R1+0x51c] ;  /* 0x00051c0001047983 */ /* 0x010f280000300800 */
[----:B------:R0:W-:Y:S04]  /*8520*/  STS.U16 [R181+UR12+0x8c80], R189 ;  /* 0x008c80bdb5007988 */ /* 0x0001e8000800040c */
[----:B------:R1:W-:Y:S04]  /*8530*/  STS.U16 [R181+UR12+0x1080], R192 ;  /* 0x001080c0b5007988 */ /* 0x0003e8000800040c */
[----:B------:R1:W-:Y:S04]  /*8540*/  STS.U16 [R181+UR12+0x9080], R193 ;  /* 0x009080c1b5007988 */ /* 0x0003e8000800040c */
[----:B0-----:R-:W4:Y:S04]  /*8550*/  LDL.LU R189, [R1+0x518] ;  /* 0x0005180001bd7983 */ /* 0x001f280000300800 */
[----:B-1----:R-:W4:Y:S04]  /*8560*/  LDL.LU R192, [R1+0x484] ;  /* 0x0004840001c07983 */ /* 0x002f280000300800 */
[----:B------:R-:W4:Y:S04]  /*8570*/  LDL.LU R193, [R1+0x480] ;  /* 0x0004800001c17983 */ /* 0x000f280000300800 */
[----:B------:R0:W-:Y:S04]  /*8580*/  STS.U16 [R181+UR12+0x1480], R245 ;  /* 0x001480f5b5007988 */ /* 0x0001e8000800040c */
[----:B------:R1:W-:Y:S04]  /*8590*/  STS.U16 [R181+UR12+0x9480], R244 ;  /* 0x009480f4b5007988 */ /* 0x0003e8000800040c */
[----:B0-----:R-:W3:Y:S04]  /*85a0*/  LDL.LU R245, [R1+0x488] ;  /* 0x0004880001f57983 */ /* 0x001ee80000300800 */
[----:B-1----:R-:W2:Y:S04]  /*85b0*/  LDL.LU R244, [R1+0x48c] ;  /* 0x00048c0001f47983 */ /* 0x002ea80000300800 */
[----:B------:R0:W-:Y:S02]  /*85c0*/  STS.U16 [R181+UR12+0x1880], R221 ;  /* 0x001880ddb5007988 */ /* 0x0001e4000800040c */
[----:B0-----:R-:W-:-:S02]  /*85d0*/  LOP3.LUT R221, R178, 0x10, RZ, 0x3c, !PT ;  /* 0x00000010b2dd7812 */ /* 0x001fc400078e3cff */
[----:B------:R-:W-:-:S03]  /*85e0*/  LOP3.LUT R181, R178, 0x20, RZ, 0x3c, !PT ;  /* 0x00000020b2b57812 */ /* 0x000fc600078e3cff */
[----:B------:R-:W-:Y:S04]  /*85f0*/  STS.U16 [R221+UR12+0x9880], R219 ;  /* 0x009880dbdd007988 */ /* 0x000fe8000800040c */
[----:B------:R-:W-:Y:S04]  /*8600*/  STS.U16 [R221+UR12+0x1c80], R186 ;  /* 0x001c80badd007988 */ /* 0x000fe8000800040c */
[----:B------:R0:W-:Y:S04]  /*8610*/  STS.U16 [R221+UR12+0x9c80], R187 ;  /* 0x009c80bbdd007988 */ /* 0x0001e8000800040c */
[----:B0-----:R-:W4:Y:S04]  /*8620*/  LDL.LU R187, [R1+0x94] ;  /* 0x0000940001bb7983 */ /* 0x001f280000300800 */
[----:B------:R-:W4:Y:S04]  /*8630*/  LDL.LU R186, [R1+0x8c] ;  /* 0x00008c0001ba7983 */ /* 0x000f280000300800 */
[----:B------:R-:W4:Y:S04]  /*8640*/  LDL.LU R219, [R1+0x5c] ;  /* 0x00005c0001db7983 */ /* 0x000f280000300800 */
[----:B------:R-:W4:Y:S04]  /*8650*/  LDL.LU R221, [R1+0x58] ;  /* 0x0000580001dd7983 */ /* 0x000f280000300800 */
[----:B--2---:R0:W-:Y:S04]  /*8660*/  STS.U16 [R181+UR12+0x100], R244 ;  /* 0x000100f4b5007988 */ /* 0x0041e8000800040c */
[----:B---3--:R1:W-:Y:S04]  /*8670*/  STS.U16 [R181+UR12+0x8100], R245 ;  /* 0x008100f5b5007988 */ /* 0x0083e8000800040c */
[----:B------:R2:W-:Y:S04]  /*8680*/  STS.U16 [R181+UR12+0x500], R190 ;  /* 0x000500beb5007988 */ /* 0x0005e8000800040c */
[----:B0-----:R-:W3:Y:S04]  /*8690*/  LDL.LU R244, [R1+0x2c] ;  /* 0x00002c0001f47983 */ /* 0x001ee80000300800 */
[----:B-1----:R-:W3:Y:S04]  /*86a0*/  LDL.LU R245, [R1+0x28] ;  /* 0x0000280001f57983 */ /* 0x002ee80000300800 */
[----:B--2---:R-:W2:Y:S04]  /*86b0*/  LDL.LU R190, [R1+0x514] ;  /* 0x0005140001be7983 */ /* 0x004ea80000300800 */
[----:B------:R0:W-:Y:S04]  /*86c0*/  STS.U16 [R181+UR12+0x8500], R180 ;  /* 0x008500b4b5007988 */ /* 0x0001e8000800040c */
[----:B------:R1:W-:Y:S04]  /*86d0*/  STS.U16 [R181+UR12+0x900], R179 ;  /* 0x000900b3b5007988 */ /* 0x0003e8000800040c */
[----:B0-----:R-:W2:Y:S04]  /*86e0*/  LDL.LU R180, [R1+0x510] ;  /* 0x0005100001b47983 */ /* 0x001ea80000300800 */
[----:B-1----:R-:W2:Y:S04]  /*86f0*/  LDL.LU R179, [R1+0x50c] ;  /* 0x00050c0001b37983 */ /* 0x002ea80000300800 */
[----:B------:R0:W-:Y:S04]  /*8700*/  STS.U16 [R181+UR12+0x8900], R182 ;  /* 0x008900b6b5007988 */ /* 0x0001e8000800040c */
[----:B------:R-:W-:Y:S04]  /*8710*/  STS.U16 [R181+UR12+0xd00], R223 ;  /* 0x000d00dfb5007988 */ /* 0x000fe8000800040c */
[----:B------:R-:W-:Y:S04]  /*8720*/  STS.U16 [R181+UR12+0x8d00], R225 ;  /* 0x008d00e1b5007988 */ /* 0x000fe8000800040c */
[----:B------:R-:W-:Y:S04]  /*8730*/  STS.U16 [R181+UR12+0x1100], R246 ;  /* 0x001100f6b5007988 */ /* 0x000fe8000800040c */
[----:B------:R-:W-:Y:S04]  /*8740*/  STS.U16 [R181+UR12+0x9100], R247 ;  /* 0x009100f7b5007988 */ /* 0x000fe8000800040c */
[----:B------:R-:W-:Y:S04]  /*8750*/  STS.U16 [R181+UR12+0x1500], R243 ;  /* 0x001500f3b5007988 */ /* 0x000fe8000800040c */
[----:B------:R1:W-:Y:S01]  /*8760*/  STS.U16 [R181+UR12+0x9500], R242 ;  /* 0x009500f2b5007988 */ /* 0x0003e2000800040c */
[----:B0-----:R-:W-:-:S03]  /*8770*/  LOP3.LUT R182, R178, 0x30, RZ, 0x3c, !PT ;  /* 0x00000030b2b67812 */ /* 0x001fc600078e3cff */
[----:B------:R-:W-:Y:S04]  /*8780*/  STS.U16 [R181+UR12+0x1900], R218 ;  /* 0x001900dab5007988 */ /* 0x000fe8000800040c */
[----:B------:R-:W-:Y:S04]  /*8790*/  STS.U16 [R181+UR12+0x9900], R217 ;  /* 0x009900d9b5007988 */ /* 0x000fe8000800040c */
[----:B------:R-:W-:Y:S04]  /*87a0*/  STS.U16 [R181+UR12+0x1d00], R194 ;  /* 0x001d00c2b5007988 */ /* 0x000fe8000800040c */
[----:B------:R0:W-:Y:S04]  /*87b0*/  STS.U16 [R181+UR12+0x9d00], R195 ;  /* 0x009d00c3b5007988 */ /* 0x0001e8000800040c */
[----:B-1----:R-:W2:Y:S04]  /*87c0*/  LDL.LU R242, [R1+0xc4] ;  /* 0x0000c40001f27983 */ /* 0x002ea80000300800 */
[----:B0-----:R-:W2:Y:S04]  /*87d0*/  LDL.LU R181, [R1+0xc0] ;  /* 0x0000c00001b57983 */ /* 0x001ea80000300800 */
[----:B------:R-:W2:Y:S04]  /*87e0*/  LDL.LU R223, [R1+0x88] ;  /* 0x0000880001df7983 */ /* 0x000ea80000300800 */
[----:B------:R-:W2:Y:S04]  /*87f0*/  LDL.LU R225, [R1+0x84] ;  /* 0x0000840001e17983 */ /* 0x000ea80000300800 */
[----:B------:R-:W2:Y:S04]  /*8800*/  LDL.LU R246, [R1+0x54] ;  /* 0x0000540001f67983 */ /* 0x000ea80000300800 */
[----:B----4-:R0:W-:Y:S04]  /*8810*/  STS.U16 [R182+UR12+0x180], R192 ;  /* 0x000180c0b6007988 */ /* 0x0101e8000800040c */
[----:B------:R-:W4:Y:S04]  /*8820*/  LDL.LU R247, [R1+0x50] ;  /* 0x0000500001f77983 */ /* 0x000f280000300800 */
[----:B------:R1:W-:Y:S04]  /*8830*/  STS.U16 [R182+UR12+0x8180], R193 ;  /* 0x008180c1b6007988 */ /* 0x0003e8000800040c */
[----:B0-----:R-:W4:Y:S04]  /*8840*/  LDL.LU R192, [R1+0x24] ;  /* 0x0000240001c07983 */ /* 0x001f280000300800 */
[----:B-1----:R-:W4:Y:S04]  /*8850*/  LDL.LU R193, [R1+0x20] ;  /* 0x0000200001c17983 */ /* 0x002f280000300800 */
[----:B------:R-:W-:Y:S04]  /*8860*/  STS.U16 [R182+UR12+0x580], R187 ;  /* 0x000580bbb6007988 */ /* 0x000fe8000800040c */
[----:B------:R-:W-:Y:S04]  /*8870*/  STS.U16 [R182+UR12+0x8580], R186 ;  /* 0x008580bab6007988 */ /* 0x000fe8000800040c */
[----:B------:R-:W-:Y:S04]  /*8880*/  STS.U16 [R182+UR12+0x980], R219 ;  /* 0x000980dbb6007988 */ /* 0x000fe8000800040c */
[----:B------:R-:W-:Y:S01]  /*8890*/  STS.U16 [R182+UR12+0x8980], R221 ;  /* 0x008980ddb6007988 */ /* 0x000fe2000800040c */
[----:B------:R-:W-:-:S03]  /*88a0*/  LOP3.LUT R194, R178, 0x40, RZ, 0x3c, !PT ;  /* 0x00000040b2c27812 */ /* 0x000fc600078e3cff */
[----:B---3--:R-:W-:Y:S04]  /*88b0*/  STS.U16 [R182+UR12+0xd80], R244 ;  /* 0x000d80f4b6007988 */ /* 0x008fe8000800040c */
[----:B------:R-:W-:Y:S04]  /*88c0*/  STS.U16 [R182+UR12+0x8d80], R245 ;  /* 0x008d80f5b6007988 */ /* 0x000fe8000800040c */
[----:B--2---:R0:W-:Y:S04]  /*88d0*/  STS.U16 [R182+UR12+0x1180], R179 ;  /* 0x001180b3b6007988 */ /* 0x0041e8000800040c */
[----:B------:R1:W-:Y:S04]  /*88e0*/  STS.U16 [R182+UR12+0x9180], R180 ;  /* 0x009180b4b6007988 */ /* 0x0003e8000800040c */
[----:B0-----:R-:W2:Y:S04]  /*88f0*/  LDL.LU R179, [R1+0x508] ;  /* 0x0005080001b37983 */ /* 0x001ea80000300800 */
[----:B-1----:R-:W3:Y:S04]  /*8900*/  LDL.LU R180, [R1+0x504] ;  /* 0x0005040001b47983 */ /* 0x002ee80000300800 */
[----:B------:R-:W2:Y:S04]  /*8910*/  LDL.LU R243, [R1+0xb8] ;  /* 0x0000b80001f37983 */ /* 0x000ea80000300800 */
[----:B------:R-:W-:Y:S04]  /*8920*/  STS.U16 [R182+UR12+0x1580], R241 ;  /* 0x001580f1b6007988 */ /* 0x000fe8000800040c */
[----:B------:R-:W3:Y:S04]  /*8930*/  LDL.LU R187, [R1+0xb4] ;  /* 0x0000b40001bb7983 */ /* 0x000ee80000300800 */
        /* <DEDUP_REMOVED lines=8> */
[----:B------:R0:W-:Y:S04]  /*89c0*/  STS.U16 [R182+UR12+0x9d80], R204 ;  /* 0x009d80ccb6007988 */ /* 0x0001e8000800040c */
[----:B------:R-:W3:Y:S04]  /*89d0*/  LDL.LU R245, [R1+0x1c] ;  /* 0x00001c0001f57983 */ /* 0x000ee80000300800 */
[----:B0-----:R-:W3:Y:S04]  /*89e0*/  LDL.LU R182, [R1+0x18] ;  /* 0x0000180001b67983 */ /* 0x001ee80000300800 */
[----:B------:R-:W-:Y:S04]  /*89f0*/  STS.U16 [R194+UR12+0x200], R242 ;  /* 0x000200f2c2007988 */ /* 0x000fe8000800040c */
[----:B------:R-:W-:Y:S04]  /*8a00*/  STS.U16 [R194+UR12+0x8200], R181 ;  /* 0x008200b5c2007988 */ /* 0x000fe8000800040c */
[----:B------:R0:W-:Y:S04]  /*8a10*/  STS.U16 [R194+UR12+0x600], R223 ;  /* 0x000600dfc2007988 */ /* 0x0001e8000800040c */
[----:B------:R1:W-:Y:S04]  /*8a20*/  STS.U16 [R194+UR12+0x8600], R225 ;  /* 0x008600e1c2007988 */ /* 0x0003e8000800040c */
[----:B------:R4:W-:Y:S04]  /*8a30*/  STS.U16 [R194+UR12+0xa00], R246 ;  /* 0x000a00f6c2007988 */ /* 0x0009e8000800040c */
[----:B0-----:R-:W3:Y:S04]  /*8a40*/  LDL.LU R223, [R1+0xb0] ;  /* 0x0000b00001df7983 */ /* 0x001ee80000300800 */
[----:B-1----:R-:W3:Y:S04]  /*8a50*/  LDL.LU R225, [R1+0xac] ;  /* 0x0000ac0001e17983 */ /* 0x002ee80000300800 */
[----:B----4-:R0:W-:Y:S04]  /*8a60*/  STS.U16 [R194+UR12+0x8a00], R247 ;  /* 0x008a00f7c2007988 */ /* 0x0101e8000800040c */
[----:B------:R-:W4:Y:S04]  /*8a70*/  LDL.LU R246, [R1+0x78] ;  /* 0x0000780001f67983 */ /* 0x000f280000300800 */
[----:B------:R1:W-:Y:S04]  /*8a80*/  STS.U16 [R194+UR12+0xe00], R192 ;  /* 0x000e00c0c2007988 */ /* 0x0003e8000800040c */
[----:B0-----:R-:W4:Y:S04]  /*8a90*/  LDL.LU R247, [R1+0x74] ;  /* 0x0000740001f77983 */ /* 0x001f280000300800 */
[----:B------:R0:W-:Y:S04]  /*8aa0*/  STS.U16 [R194+UR12+0x8e00], R193 ;  /* 0x008e00c1c2007988 */ /* 0x0001e8000800040c */
[----:B-1----:R-:W4:Y:S04]  /*8ab0*/  LDL.LU R192, [R1+0x44] ;  /* 0x0000440001c07983 */ /* 0x002f280000300800 */
[----:B------:R1:W-:Y:S04]  /*8ac0*/  STS.U16 [R194+UR12+0x1200], R190 ;  /* 0x001200bec2007988 */ /* 0x0003e8000800040c */
[----:B0-----:R-:W4:Y:S04]  /*8ad0*/  LDL.LU R193, [R1+0x40] ;  /* 0x0000400001c17983 */ /* 0x001f280000300800 */
[----:B------:R0:W-:Y:S04]  /*8ae0*/  STS.U16 [R194+UR12+0x9200], R189 ;  /* 0x009200bdc2007988 */ /* 0x0001e8000800040c */
[----:B-1----:R-:W4:Y:S04]  /*8af0*/  LDL.LU R190, [R1+0x500] ;  /* 0x0005000001be7983 */ /* 0x002f280000300800 */
[----:B0-----:R-:W4:Y:S01]  /*8b00*/  LDL.LU R189, [R1+0x4fc] ;  /* 0x0004fc0001bd7983 */ /* 0x001f220000300800 */
[----:B------:R-:W-:-:S03]  /*8b10*/  LOP3.LUT R181, R178, 0x50, RZ, 0x3c, !PT ;  /* 0x00000050b2b57812 */ /* 0x000fc600078e3cff */
[----:B------:R-:W-:Y:S04]  /*8b20*/  STS.U16 [R194+UR12+0x1600], R239 ;  /* 0x001600efc2007988 */ /* 0x000fe8000800040c */
[----:B------:R-:W-:Y:S04]  /*8b30*/  STS.U16 [R194+UR12+0x9600], R238 ;  /* 0x009600eec2007988 */ /* 0x000fe8000800040c */
[----:B------:R-:W-:Y:S04]  /*8b40*/  STS.U16 [R194+UR12+0x1a00], R211 ;  /* 0x001a00d3c2007988 */ /* 0x000fe8000800040c */
[----:B------:R-:W-:Y:S04]  /*8b50*/  STS.U16 [R194+UR12+0x9a00], R207 ;  /* 0x009a00cfc2007988 */ /* 0x000fe8000800040c */
[----:B------:R-:W-:Y:S04]  /*8b60*/  STS.U16 [R194+UR12+0x1e00], R206 ;  /* 0x001e00cec2007988 */ /* 0x000fe8000800040c */
[----:B------:R-:W-:Y:S04]  /*8b70*/  STS.U16 [R194+UR12+0x9e00], R208 ;  /* 0x009e00d0c2007988 */ /* 0x000fe8000800040c */
[----:B--2---:R-:W-:Y:S04]  /*8b80*/  STS.U16 [R181+UR12+0x280], R243 ;  /* 0x000280f3b5007988 */ /* 0x004fe8000800040c */
[----:B---3--:R-:W-:Y:S04]  /*8b90*/  STS.U16 [R181+UR12+0x8280], R187 ;  /* 0x008280bbb5007988 */ /* 0x008fe8000800040c */
[----:B------:R-:W-:Y:S04]  /*8ba0*/  STS.U16 [R181+UR12+0x680], R186 ;  /* 0x000680bab5007988 */ /* 0x000fe8000800040c */
[----:B------:R-:W-:Y:S04]  /*8bb0*/  STS.U16 [R181+UR12+0x8680], R219 ;  /* 0x008680dbb5007988 */ /* 0x000fe8000800040c */
[----:B------:R-:W-:Y:S04]  /*8bc0*/  STS.U16 [R181+UR12+0xa80], R221 ;  /* 0x000a80ddb5007988 */ /* 0x000fe8000800040c */
[----:B------:R-:W-:Y:S04]  /*8bd0*/  STS.U16 [R181+UR12+0x8a80], R244 ;  /* 0x008a80f4b5007988 */ /* 0x000fe8000800040c */
[----:B------:R-:W-:Y:S04]  /*8be0*/  STS.U16 [R181+UR12+0xe80], R245 ;  /* 0x000e80f5b5007988 */ /* 0x000fe8000800040c */
[----:B------:R0:W-:Y:S04]  /*8bf0*/  STS.U16 [R181+UR12+0x8e80], R182 ;  /* 0x008e80b6b5007988 */ /* 0x0001e8000800040c */
[----:B------:R1:W-:Y:S04]  /*8c00*/  STS.U16 [R181+UR12+0x1280], R4 ;  /* 0x00128004b5007988 */ /* 0x0003e8000800040c */
[----:B------:R2:W-:Y:S01]  /*8c10*/  STS.U16 [R181+UR12+0x9280], R5 ;  /* 0x00928005b5007988 */ /* 0x0005e2000800040c */
[----:B0-----:R-:W-:-:S03]  /*8c20*/  LOP3.LUT R182, R178, 0x60, RZ, 0x3c, !PT ;  /* 0x00000060b2b67812 */ /* 0x001fc600078e3cff */
[----:B------:R-:W-:Y:S04]  /*8c30*/  STS.U16 [R181+UR12+0x1680], R237 ;  /* 0x001680edb5007988 */ /* 0x000fe8000800040c */
[----:B------:R-:W-:Y:S04]  /*8c40*/  STS.U16 [R181+UR12+0x9680], R235 ;  /* 0x009680ebb5007988 */ /* 0x000fe8000800040c */
[----:B------:R-:W-:Y:S04]  /*8c50*/  STS.U16 [R181+UR12+0x1a80], R205 ;  /* 0x001a80cdb5007988 */ /* 0x000fe8000800040c */
[----:B------:R-:W-:Y:S04]  /*8c60*/  STS.U16 [R181+UR12+0x9a80], R203 ;  /* 0x009a80cbb5007988 */ /* 0x000fe8000800040c */
[----:B------:R-:W-:Y:S04]  /*8c70*/  STS.U16 [R181+UR12+0x1e80], R209 ;  /* 0x001e80d1b5007988 */ /* 0x000fe8000800040c */
[----:B------:R-:W-:Y:S04]  /*8c80*/  STS.U16 [R181+UR12+0x9e80], R212 ;  /* 0x009e80d4b5007988 */ /* 0x000fe8000800040c */
[----:B------:R-:W-:Y:S04]  /*8c90*/  STS.U16 [R182+UR12+0x300], R223 ;  /* 0x000300dfb6007988 */ /* 0x000fe8000800040c */
[----:B------:R-:W-:Y:S04]  /*8ca0*/  STS.U16 [R182+UR12+0x8300], R225 ;  /* 0x008300e1b6007988 */ /* 0x000fe8000800040c */
[----:B----4-:R-:W-:Y:S04]  /*8cb0*/  STS.U16 [R182+UR12+0x700], R246 ;  /* 0x000700f6b6007988 */ /* 0x010fe8000800040c */
[----:B------:R-:W-:Y:S04]  /*8cc0*/  STS.U16 [R182+UR12+0x8700], R247 ;  /* 0x008700f7b6007988 */ /* 0x000fe8000800040c */
[----:B------:R-:W-:Y:S04]  /*8cd0*/  STS.U16 [R182+UR12+0xb00], R192 ;  /* 0x000b00c0b6007988 */ /* 0x000fe8000800040c */
[----:B-1----:R-:W3:Y:S04]  /*8ce0*/  LDL.LU R4, [R1+0x4f8] ;  /* 0x0004f80001047983 */ /* 0x002ee80000300800 */
[----:B------:R-:W-:Y:S04]  /*8cf0*/  STS.U16 [R182+UR12+0x8b00], R193 ;  /* 0x008b00c1b6007988 */ /* 0x000fe8000800040c */
[----:B--2---:R-:W2:Y:S04]  /*8d00*/  LDL.LU R5, [R1+0x4f4] ;  /* 0x0004f40001057983 */ /* 0x004ea80000300800 */
[----:B------:R0:W-:Y:S04]  /*8d10*/  STS.U16 [R182+UR12+0xf00], R189 ;  /* 0x000f00bdb6007988 */ /* 0x0001e8000800040c */
[----:B------:R1:W-:Y:S04]  /*8d20*/  STS.U16 [R182+UR12+0x8f00], R190 ;  /* 0x008f00beb6007988 */ /* 0x0003e8000800040c */
[----:B------:R4:W-:Y:S04]  /*8d30*/  STS.U16 [R182+UR12+0x1300], R191 ;  /* 0x001300bfb6007988 */ /* 0x0009e8000800040c */
[----:B0-----:R-:W3:Y:S04]  /*8d40*/  LDL.LU R189, [R1+0x4f0] ;  /* 0x0004f00001bd7983 */ /* 0x001ee80000300800 */
[----:B-1----:R-:W2:Y:S04]  /*8d50*/  LDL.LU R190, [R1+0x4ec] ;  /* 0x0004ec0001be7983 */ /* 0x002ea80000300800 */
[----:B----4-:R-:W4:Y:S04]  /*8d60*/  LDL.LU R191, [R1+0x4e8] ;  /* 0x0004e80001bf7983 */ /* 0x010f280000300800 */
[----:B------:R0:W-:Y:S04]  /*8d70*/  STS.U16 [R182+UR12+0x9300], R188 ;  /* 0x009300bcb6007988 */ /* 0x0001e8000800040c */
[----:B0-----:R-:W3:Y:S01]  /*8d80*/  LDL.LU R188, [R1+0x4e4] ;  /* 0x0004e40001bc7983 */ /* 0x001ee20000300800 */
[----:B------:R-:W-:-:S03]  /*8d90*/  LOP3.LUT R181, R178, 0x70, RZ, 0x3c, !PT ;  /* 0x00000070b2b57812 */ /* 0x000fc600078e3cff */
[----:B------:R-:W-:Y:S04]  /*8da0*/  STS.U16 [R182+UR12+0x1700], R233 ;  /* 0x001700e9b6007988 */ /* 0x000fe8000800040c */
[----:B------:R-:W-:Y:S04]  /*8db0*/  STS.U16 [R182+UR12+0x9700], R231 ;  /* 0x009700e7b6007988 */ /* 0x000fe8000800040c */
[----:B------:R-:W-:Y:S04]  /*8dc0*/  STS.U16 [R182+UR12+0x1b00], R201 ;  /* 0x001b00c9b6007988 */ /* 0x000fe8000800040c */
[----:B------:R-:W-:Y:S04]  /*8dd0*/  STS.U16 [R182+UR12+0x9b00], R185 ;  /* 0x009b00b9b6007988 */ /* 0x000fe8000800040c */
[----:B------:R-:W-:Y:S04]  /*8de0*/  STS.U16 [R182+UR12+0x1f00], R214 ;  /* 0x001f00d6b6007988 */ /* 0x000fe8000800040c */
[----:B------:R-:W-:Y:S04]  /*8df0*/  STS.U16 [R182+UR12+0x9f00], R216 ;  /* 0x009f00d8b6007988 */ /* 0x000fe8000800040c */
[----:B--2---:R0:W-:Y:S04]  /*8e00*/  STS.U16 [R181+UR12+0x380], R190 ;  /* 0x000380beb5007988 */ /* 0x0041e8000800040c */
[----:B----4-:R1:W-:Y:S04]  /*8e10*/  STS.U16 [R181+UR12+0x8380], R191 ;  /* 0x008380bfb5007988 */ /* 0x0103e8000800040c */
[----:B0-----:R-:W2:Y:S04]  /*8e20*/  LDL.LU R190, [R1+0x4e0] ;  /* 0x0004e00001be7983 */ /* 0x001ea80000300800 */
[----:B-1----:R-:W4:Y:S04]  /*8e30*/  LDL.LU R191, [R1+0x4dc] ;  /* 0x0004dc0001bf7983 */ /* 0x002f280000300800 */
[----:B---3--:R0:W-:Y:S04]  /*8e40*/  STS.U16 [R181+UR12+0x780], R188 ;  /* 0x000780bcb5007988 */ /* 0x0081e8000800040c */
[----:B------:R1:W-:Y:S04]  /*8e50*/  STS.U16 [R181+UR12+0x8780], R189 ;  /* 0x008780bdb5007988 */ /* 0x0003e8000800040c */
[----:B------:R3:W-:Y:S04]  /*8e60*/  STS.U16 [R181+UR12+0xb80], R5 ;  /* 0x000b8005b5007988 */ /* 0x0007e8000800040c */
[----:B0-----:R-:W4:Y:S04]  /*8e70*/  LDL.LU R188, [R1+0x4d8] ;  /* 0x0004d80001bc7983 */ /* 0x001f280000300800 */
[----:B-1----:R-:W4:Y:S04]  /*8e80*/  LDL.LU R189, [R1+0x4d4] ;  /* 0x0004d40001bd7983 */ /* 0x002f280000300800 */
[----:B---3--:R-:W3:Y:S04]  /*8e90*/  LDL.LU R5, [R1+0x4d0] ;  /* 0x0004d00001057983 */ /* 0x008ee80000300800 */
[----:B------:R0:W-:Y:S04]  /*8ea0*/  STS.U16 [R181+UR12+0x8b80], R4 ;  /* 0x008b8004b5007988 */ /* 0x0001e8000800040c */
[----:B0-----:R-:W2:Y:S04]  /*8eb0*/  LDL.LU R4, [R1+0x4cc] ;  /* 0x0004cc0001047983 */ /* 0x001ea80000300800 */
[----:B------:R-:W-:Y:S04]  /*8ec0*/  STS.U16 [R181+UR12+0xf80], R180 ;  /* 0x000f80b4b5007988 */ /* 0x000fe8000800040c */
[----:B------:R0:W-:Y:S04]  /*8ed0*/  STS.U16 [R181+UR12+0x8f80], R179 ;  /* 0x008f80b3b5007988 */ /* 0x0001e8000800040c */
[----:B------:R-:W-:Y:S04]  /*8ee0*/  STS.U16 [R181+UR12+0x1380], R251 ;  /* 0x001380fbb5007988 */ /* 0x000fe8000800040c */
[----:B------:R-:W-:Y:S01]  /*8ef0*/  STS.U16 [R181+UR12+0x9380], R249 ;  /* 0x009380f9b5007988 */ /* 0x000fe2000800040c */
[----:B0-----:R-:W0:Y:S03]  /*8f00*/  LDC R179, c[0x0][0x238] ;  /* 0x00008e00ffb37b82 */ /* 0x001e260000000800 */
[----:B------:R-:W-:Y:S04]  /*8f10*/  STS.U16 [R181+UR12+0x1780], R229 ;  /* 0x001780e5b5007988 */ /* 0x000fe8000800040c */
[----:B------:R-:W-:Y:S04]  /*8f20*/  STS.U16 [R181+UR12+0x9780], R227 ;  /* 0x009780e3b5007988 */ /* 0x000fe8000800040c */
[----:B------:R-:W-:Y:S04]  /*8f30*/  STS.U16 [R181+UR12+0x1b80], R184 ;  /* 0x001b80b8b5007988 */ /* 0x000fe8000800040c */
[----:B------:R-:W4:Y:S04]  /*8f40*/  LDL.LU R180, [R1+0x4c8] ;  /* 0x0004c80001b47983 */ /* 0x000f280000300800 */
[----:B------:R1:W-:Y:S04]  /*8f50*/  STS.U16 [R181+UR12+0x9b80], R183 ;  /* 0x009b80b7b5007988 */ /* 0x0003e8000800040c */
[----:B-1----:R-:W3:Y:S04]  /*8f60*/  LDL R183, [R1+0x498] ;  /* 0x0004980001b77983 */ /* 0x002ee80000100800 */
[----:B------:R-:W4:Y:S04]  /*8f70*/  LDL.LU R215, [R1+0x47c] ;  /* 0x00047c0001d77983 */ /* 0x000f280000300800 */
[----:B------:R-:W3:Y:S04]  /*8f80*/  LDL.LU R240, [R1+0x474] ;  /* 0x0004740001f07983 */ /* 0x000ee80000300800 */
[----:B------:R-:W3:Y:S04]  /*8f90*/  LDL.LU R241, [R1+0x46c] ;  /* 0x00046c0001f17983 */ /* 0x000ee80000300800 */
[----:B------:R-:W3:Y:S04]  /*8fa0*/  LDL.LU R195, [R1+0x464] ;  /* 0x0004640001c37983 */ /* 0x000ee80000300800 */
[----:B------:R-:W3:Y:S04]  /*8fb0*/  LDL.LU R194, [R1+0x45c] ;  /* 0x00045c0001c27983 */ /* 0x000ee80000300800 */
[----:B------:R-:W3:Y:S04]  /*8fc0*/  LDL.LU R217, [R1+0x454] ;  /* 0x0004540001d97983 */ /* 0x000ee80000300800 */
[----:B------:R-:W3:Y:S04]  /*8fd0*/  LDL.LU R218, [R1+0x478] ;  /* 0x0004780001da7983 */ /* 0x000ee80000300800 */
[----:B------:R-:W-:Y:S04]  /*8fe0*/  STS.U16 [R181+UR12+0x1f80], R210 ;  /* 0x001f80d2b5007988 */ /* 0x000fe8000800040c */
[----:B------:R-:W3:Y:S04]  /*8ff0*/  LDL.LU R242, [R1+0x44c] ;  /* 0x00044c0001f27983 */ /* 0x000ee80000300800 */
[----:B------:R2:W-:Y:S04]  /*9000*/  STS.U16 [R181+UR12+0x9f80], R220 ;  /* 0x009f80dcb5007988 */ /* 0x0005e8000800040c */
[----:B------:R-:W3:Y:S04]  /*9010*/  LDL.LU R243, [R1+0x470] ;  /* 0x0004700001f37983 */ /* 0x000ee80000300800 */
        /* <DEDUP_REMOVED lines=8> */
[----:B------:R-:W3:Y:S01]  /*90a0*/  LDL.LU R182, [R1+0x424] ;  /* 0x0004240001b67983 */ /* 0x000ee20000300800 */
[----:B--2---:R-:W-:-:S03]  /*90b0*/  LOP3.LUT R181, R4, 0x40, RZ, 0x3c, !PT ;  /* 0x0000004004b57812 */ /* 0x004fc600078e3cff */
        /* <DEDUP_REMOVED lines=15> */
[----:B------:R1:W-:Y:S01]  /*91b0*/  STS.U16 [R181+UR12+0x11e00], R252 ;  /* 0x011e00fcb5007988 */ /* 0x0003e2000800040c */
[----:B0-----:R-:W-:Y:S01]  /*91c0*/  IMAD.SHL.U32 R179, R179, 0x40, RZ ;  /* 0x00000040b3b37824 */ /* 0x001fe200078e00ff */
[----:B------:R0:W-:Y:S06]  /*91d0*/  MEMBAR.ALL.CTA ;  /* 0x0000000000007992 */ /* 0x0001ec0000008000 */
[----:B0-----:R-:W0:Y:S04]  /*91e0*/  FENCE.VIEW.ASYNC.S ;  /* 0x00000000000073c6 */ /* 0x001e280000000000 */
[----:B-1----:R-:W2:Y:S04]  /*91f0*/  LDL.LU R181, [R1+0x448] ;  /* 0x0004480001b57983 */ /* 0x002ea80000300800 */
[----:B------:R-:W2:Y:S04]  /*9200*/  LDL.LU R223, [R1+0x41c] ;  /* 0x00041c0001df7983 */ /* 0x000ea80000300800 */
[----:B------:R-:W2:Y:S04]  /*9210*/  LDL.LU R246, [R1+0x440] ;  /* 0x0004400001f67983 */ /* 0x000ea80000300800 */
[----:B------:R-:W2:Y:S01]  /*9220*/  LDL.LU R193, [R1+0x414] ;  /* 0x0004140001c17983 */ /* 0x000ea20000300800 */
[----:B------:R-:W-:-:S03]  /*9230*/  IMAD.SHL.U32 R179, R179, 0x2, RZ ;  /* 0x00000002b3b37824 */ /* 0x000fc600078e00ff */
[----:B------:R-:W2:Y:S02]  /*9240*/  LDL.LU R247, [R1+0x438] ;  /* 0x0004380001f77983 */ /* 0x000ea40000300800 */
[-C--:B------:R-:W-:Y:S02]  /*9250*/  IADD3 R190, P1, R190, R179.reuse, RZ ;  /* 0x000000b3bebe7210 */ /* 0x080fe40007f3e0ff */
[-C--:B----4-:R-:W-:Y:S01]  /*9260*/  IADD3 R215, P5, R215, R179.reuse, RZ ;  /* 0x000000b3d7d77210 */ /* 0x090fe20007fbe0ff */
[----:B0-----:R-:W-:Y:S01]  /*9270*/  BAR.SYNC.DEFER_BLOCKING 0x0 ;  /* 0x0000000000007b1d */ /* 0x001fe20000010000 */
[-C--:B---3--:R-:W-:Y:S01]  /*9280*/  IADD3 R240, P6, R240, R179.reuse, RZ ;  /* 0x000000b3f0f07210 */ /* 0x088fe20007fde0ff */
[----:B------:R-:W-:Y:S01]  /*9290*/  IMAD.X R191, R191, 0x1, R180, P1 ;  /* 0x00000001bfbf7824 */ /* 0x000fe200008e06b4 */
[-C--:B------:R-:W-:Y:S02]  /*92a0*/  IADD3 R241, P1, R241, R179.reuse, RZ ;  /* 0x000000b3f1f17210 */ /* 0x080fe40007f3e0ff */
[----:B------:R-:W-:-:S02]  /*92b0*/  IADD3 R195, P2, R195, R179, RZ ;  /* 0x000000b3c3c37210 */ /* 0x000fc40007f5e0ff */
[-C--:B------:R-:W-:Y:S01]  /*92c0*/  IADD3 R194, P3, R194, R179.reuse, RZ ;  /* 0x000000b3c2c27210 */ /* 0x080fe20007f7e0ff */
[----:B------:R-:W-:Y:S01]  /*92d0*/  STL [R1+0x47c], R215 ;  /* 0x00047cd701007387 */ /* 0x000fe20000100800 */
[-C--:B------:R-:W-:Y:S01]  /*92e0*/  IADD3 R217, P4, R217, R179.reuse, RZ ;  /* 0x000000b3d9d97210 */ /* 0x080fe20007f9e0ff */
[--C-:B------:R-:W-:Y:S01]  /*92f0*/  IMAD.X R218, R218, 0x1, R180.reuse, P5 ;  /* 0x00000001dada7824 */ /* 0x100fe200028e06b4 */
[-C--:B------:R-:W-:Y:S01]  /*9300*/  IADD3 R242, P5, R242, R179.reuse, RZ ;  /* 0x000000b3f2f27210 */ /* 0x080fe20007fbe0ff */
[----:B------:R-:W-:Y:S01]  /*9310*/  STL [R1+0x474], R240 ;  /* 0x000474f001007387 */ /* 0x000fe20000100800 */
[--C-:B------:R-:W-:Y:S01]  /*9320*/  IMAD.X R243, R243, 0x1, R180.reuse, P6 ;  /* 0x00000001f3f37824 */ /* 0x100fe200030e06b4 */
[----:B------:R-:W-:Y:S02]  /*9330*/  IADD3 R187, P6, R187, R179, RZ ;  /* 0x000000b3bbbb7210 */ /* 0x000fe40007fde0ff */
[----:B------:R-:W-:Y:S01]  /*9340*/  STL [R1+0x46c], R241 ;  /* 0x00046cf101007387 */ /* 0x000fe20000100800 */
[----:B------:R-:W-:-:S03]  /*9350*/  IMAD.X R225, R225, 0x1, R180, P2 ;  /* 0x00000001e1e17824 */ /* 0x000fc600010e06b4 */
[----:B------:R-:W-:Y:S01]  /*9360*/  STL [R1+0x464], R195 ;  /* 0x000464c301007387 */ /* 0x000fe20000100800 */
[----:B------:R-:W-:-:S03]  /*9370*/  IMAD.X R186, R186, 0x1, R180, P1 ;  /* 0x00000001baba7824 */ /* 0x000fc600008e06b4 */
[----:B------:R-:W-:Y:S01]  /*9380*/  STL [R1+0x45c], R194 ;  /* 0x00045cc201007387 */ /* 0x000fe20000100800 */
[----:B------:R-:W-:-:S03]  /*9390*/  IADD3 R219, P1, R219, R179, RZ ;  /* 0x000000b3dbdb7210 */ /* 0x000fc60007f3e0ff */
[----:B------:R-:W-:Y:S01]  /*93a0*/  STL [R1+0x454], R217 ;  /* 0x000454d901007387 */ /* 0x000fe20000100800 */
[----:B------:R-:W-:-:S03]  /*93b0*/  IADD3 R221, P2, R221, R179, RZ ;  /* 0x000000b3dddd7210 */ /* 0x000fc60007f5e0ff */
[----:B------:R-:W-:Y:S01]  /*93c0*/  STL [R1+0x478], R218 ;  /* 0x000478da01007387 */ /* 0x000fe20000100800 */
[----:B------:R-:W-:-:S03]  /*93d0*/  IMAD.X R192, R192, 0x1, R180, P4 ;  /* 0x00000001c0c07824 */ /* 0x000fc600020e06b4 */
[----:B------:R-:W-:Y:S01]  /*93e0*/  STL [R1+0x44c], R242 ;  /* 0x00044cf201007387 */ /* 0x000fe20000100800 */
[----:B------:R-:W-:-:S03]  /*93f0*/  IMAD.X R244, R244, 0x1, R180, P3 ;  /* 0x00000001f4f47824 */ /* 0x000fc600018e06b4 */
[----:B------:R-:W-:Y:S04]  /*9400*/  STL [R1+0x470], R243 ;  /* 0x000470f301007387 */ /* 0x000fe80000100800 */
[----:B------:R-:W-:Y:S04]  /*9410*/  STL [R1+0x444], R187 ;  /* 0x000444bb01007387 */ /* 0x000fe80000100800 */
[----:B------:R0:W-:Y:S01]  /*9420*/  STL [R1+0x460], R225 ;  /* 0x000460e101007387 */ /* 0x0001e20000100800 */
[----:B------:R-:W-:-:S03]  /*9430*/  IADD3 R245, P3, R245, R179, RZ ;  /* 0x000000b3f5f57210 */ /* 0x000fc60007f7e0ff */
[----:B------:R-:W-:Y:S04]  /*9440*/  STL [R1+0x468], R186 ;  /* 0x000468ba01007387 */ /* 0x000fe80000100800 */
[----:B0-----:R-:W3:Y:S04]  /*9450*/  LDL.LU R225, [R1+0x40c] ;  /* 0x00040c0001e17983 */ /* 0x001ee80000300800 */
[----:B------:R-:W-:Y:S04]  /*9460*/  STL [R1+0x43c], R219 ;  /* 0x00043cdb01007387 */ /* 0x000fe80000100800 */
[----:B------:R-:W-:Y:S01]  /*9470*/  STL [R1+0x434], R221 ;  /* 0x000434dd01007387 */ /* 0x000fe20000100800 */
[----:B------:R-:W-:-:S03]  /*9480*/  IADD3 R182, P4, R182, R179, RZ ;  /* 0x000000b3b6b67210 */ /* 0x000fc60007f9e0ff */
[----:B------:R0:W-:Y:S04]  /*9490*/  STL [R1+0x450], R192 ;  /* 0x000450c001007387 */ /* 0x0001e80000100800 */
[----:B------:R-:W-:Y:S04]  /*94a0*/  STL [R1+0x458], R244 ;  /* 0x000458f401007387 */ /* 0x000fe80000100800 */
[----:B0-----:R-:W4:Y:S04]  /*94b0*/  LDL.LU R192, [R1+0x430] ;  /* 0x0004300001c07983 */ /* 0x001f280000300800 */
[----:B------:R-:W-:Y:S01]  /*94c0*/  STL [R1+0x42c], R245 ;  /* 0x00042cf501007387 */ /* 0x000fe20000100800 */
[----:B--2---:R-:W-:Y:S01]  /*94d0*/  IMAD.X R181, R181, 0x1, R180, P5 ;  /* 0x00000001b5b57824 */ /* 0x004fe200028e06b4 */
[----:B------:R-:W-:-:S04]  /*94e0*/  IADD3 R223, P5, R223, R179, RZ ;  /* 0x000000b3dfdf7210 */ /* 0x000fc80007fbe0ff */
[----:B------:R0:W-:Y:S01]  /*94f0*/  STL [R1+0x448], R181 ;  /* 0x000448b501007387 */ /* 0x0001e20000100800 */
[----:B------:R-:W-:-:S03]  /*9500*/  IMAD.X R246, R246, 0x1, R180, P6 ;  /* 0x00000001f6f67824 */ /* 0x000fc600030e06b4 */
[----:B0-----:R-:W2:Y:S04]  /*9510*/  LDL.LU R181, [R1+0x404] ;  /* 0x0004040001b57983 */ /* 0x001ea80000300800 */
[----:B------:R-:W-:Y:S01]  /*9520*/  STL [R1+0x424], R182 ;  /* 0x000424b601007387 */ /* 0x000fe20000100800 */
[----:B------:R-:W-:-:S03]  /*9530*/  IADD3 R193, P6, R193, R179, RZ ;  /* 0x000000b3c1c17210 */ /* 0x000fc60007fde0ff */
[----:B------:R0:W-:Y:S04]  /*9540*/  STL [R1+0x41c], R223 ;  /* 0x00041cdf01007387 */ /* 0x0001e80000100800 */
[----:B0-----:R-:W2:Y:S04]  /*9550*/  LDL.LU R223, [R1+0x428] ;  /* 0x0004280001df7983 */ /* 0x001ea80000300800 */
[----:B------:R0:W-:Y:S04]  /*9560*/  STL [R1+0x440], R246 ;  /* 0x000440f601007387 */ /* 0x0001e80000100800 */
[----:B0-----:R-:W2:Y:S04]  /*9570*/  LDL.LU R246, [R1+0x3fc] ;  /* 0x0003fc0001f67983 */ /* 0x001ea80000300800 */
[----:B------:R-:W2:Y:S04]  /*9580*/  LDL.LU R202, [R1+0x420] ;  /* 0x0004200001ca7983 */ /* 0x000ea80000300800 */
[----:B------:R-:W2:Y:S04]  /*9590*/  LDL.LU R213, [R1+0x3f4] ;  /* 0x0003f40001d57983 */ /* 0x000ea80000300800 */
[----:B------:R0:W-:Y:S04]  /*95a0*/  STL [R1+0x414], R193 ;  /* 0x000414c101007387 */ /* 0x0001e80000100800 */
[----:B0-----:R-:W2:Y:S01]  /*95b0*/  LDL.LU R193, [R1+0x418] ;  /* 0x0004180001c17983 */ /* 0x001ea20000300800 */
[----:B------:R-:W-:-:S03]  /*95c0*/  IMAD.X R247, R247, 0x1, R180, P1 ;  /* 0x00000001f7f77824 */ /* 0x000fc600008e06b4 */
[----:B------:R-:W2:Y:S04]  /*95d0*/  LDL.LU R215, [R1+0x3ec] ;  /* 0x0003ec0001d77983 */ /* 0x000ea80000300800 */
[----:B------:R-:W2:Y:S04]  /*95e0*/  LDL.LU R240, [R1+0x410] ;  /* 0x0004100001f07983 */ /* 0x000ea80000300800 */
[----:B------:R-:W2:Y:S04]  /*95f0*/  LDL.LU R241, [R1+0x3e4] ;  /* 0x0003e40001f17983 */ /* 0x000ea80000300800 */
[----:B------:R0:W-:Y:S04]  /*9600*/  STL [R1+0x438], R247 ;  /* 0x000438f701007387 */ /* 0x0001e80000100800 */
[----:B------:R-:W2:Y:S04]  /*9610*/  LDL.LU R195, [R1+0x408] ;  /* 0x0004080001c37983 */ /* 0x000ea80000300800 */
[----:B------:R-:W2:Y:S04]  /*9620*/  LDL.LU R194, [R1+0x3dc] ;  /* 0x0003dc0001c27983 */ /* 0x000ea80000300800 */
[----:B------:R-:W2:Y:S04]  /*9630*/  LDL.LU R217, [R1+0x400] ;  /* 0x0004000001d97983 */ /* 0x000ea80000300800 */
[----:B------:R-:W2:Y:S04]  /*9640*/  LDL.LU R218, [R1+0x3d4] ;  /* 0x0003d40001da7983 */ /* 0x000ea80000300800 */
[----:B------:R-:W2:Y:S01]  /*9650*/  LDL.LU R242, [R1+0x3f8] ;  /* 0x0003f80001f27983 */ /* 0x000ea20000300800 */
[----:B---3--:R-:W-:-:S03]  /*9660*/  IADD3 R225, P1, R225, R179, RZ ;  /* 0x000000b3e1e17210 */ /* 0x008fc60007f3e0ff */
[----:B------:R-:W3:Y:S04]  /*9670*/  LDL.LU R243, [R1+0x3cc] ;  /* 0x0003cc0001f37983 */ /* 0x000ee80000300800 */
[----:B------:R-:W3:Y:S04]  /*9680*/  LDL.LU R187, [R1+0x3f0] ;  /* 0x0003f00001bb7983 */ /* 0x000ee80000300800 */
[----:B------:R-:W3:Y:S04]  /*9690*/  LDL.LU R186, [R1+0x3c4] ;  /* 0x0003c40001ba7983 */ /* 0x000ee80000300800 */
[----:B------:R-:W3:Y:S01]  /*96a0*/  LDL.LU R219, [R1+0x3e8] ;  /* 0x0003e80001db7983 */ /* 0x000ee20000300800 */
[----:B----4-:R-:W-:-:S03]  /*96b0*/  IMAD.X R192, R192, 0x1, R180, P2 ;  /* 0x00000001c0c07824 */ /* 0x010fc600010e06b4 */
[----:B0-----:R-:W4:Y:S04]  /*96c0*/  LDL.LU R247, [R1+0x3b4] ;  /* 0x0003b40001f77983 */ /* 0x001f280000300800 */
[----:B------:R-:W4:Y:S04]  /*96d0*/  LDL.LU R221, [R1+0x3e0] ;  /* 0x0003e00001dd7983 */ /* 0x000f280000300800 */
[----:B------:R-:W4:Y:S04]  /*96e0*/  LDL.LU R244, [R1+0x3ac] ;  /* 0x0003ac0001f47983 */ /* 0x000f280000300800 */
[----:B------:R-:W4:Y:S04]  /*96f0*/  LDL.LU R245, [R1+0x3d8] ;  /* 0x0003d80001f57983 */ /* 0x000f280000300800 */
[----:B------:R0:W-:Y:S04]  /*9700*/  STL [R1+0x40c], R225 ;  /* 0x00040ce101007387 */ /* 0x0001e80000100800 */
[----:B0-----:R-:W4:Y:S04]  /*9710*/  LDL.LU R225, [R1+0x3a4] ;  /* 0x0003a40001e17983 */ /* 0x001f280000300800 */
[----:B------:R-:W4:Y:S04]  /*9720*/  LDL.LU R182, [R1+0x3d0] ;  /* 0x0003d00001b67983 */ /* 0x000f280000300800 */
[----:B------:R0:W-:Y:S04]  /*9730*/  STL [R1+0x430], R192 ;  /* 0x000430c001007387 */ /* 0x0001e80000100800 */
[----:B0-----:R-:W4:Y:S01]  /*9740*/  LDL.LU R192, [R1+0x39c] ;  /* 0x00039c0001c07983 */ /* 0x001f220000300800 */
[----:B--2---:R-:W-:-:S05]  /*9750*/  IADD3 R181, P2, R181, R179, RZ ;  /* 0x000000b3b5b57210 */ /* 0x004fca0007f5e0ff */
[----:B------:R0:W-:Y:S04]  /*9760*/  STL [R1+0x404], R181 ;  /* 0x000404b501007387 */ /* 0x0001e80000100800 */
[----:B0-----:R-:W2:Y:S01]  /*9770*/  LDL.LU R181, [R1+0x3c8] ;  /* 0x0003c80001b57983 */ /* 0x001ea20000300800 */
[----:B------:R-:W-:-:S05]  /*9780*/  IMAD.X R223, R223, 0x1, R180, P3 ;  /* 0x00000001dfdf7824 */ /* 0x000fca00018e06b4 */
[----:B------:R0:W-:Y:S01]  /*9790*/  STL [R1+0x428], R223 ;  /* 0x000428df01007387 */ /* 0x0001e20000100800 */
[----:B------:R-:W-:-:S03]  /*97a0*/  IADD3 R246, P3, R246, R179, RZ ;  /* 0x000000b3f6f67210 */ /* 0x000fc60007f7e0ff */
[----:B0-----:R-:W2:Y:S01]  /*97b0*/  LDL.LU R223, [R1+0x394] ;  /* 0x0003940001df7983 */ /* 0x001ea20000300800 */
[----:B------:R-:W-:-:S03]  /*97c0*/  IMAD.X R202, R202, 0x1, R180, P4 ;  /* 0x00000001caca7824 */ /* 0x000fc600020e06b4 */
[----:B------:R0:W-:Y:S04]  /*97d0*/  STL [R1+0x3fc], R246 ;  /* 0x0003fcf601007387 */ /* 0x0001e80000100800 */
[----:B0-----:R-:W2:Y:S01]  /*97e0*/  LDL.LU R246, [R1+0x3c0] ;  /* 0x0003c00001f67983 */ /* 0x001ea20000300800 */
[----:B------:R-:W-:-:S05]  /*97f0*/  IMAD.X R193, R193, 0x1, R180, P5 ;  /* 0x00000001c1c17824 */ /* 0x000fca00028e06b4 */
[----:B------:R0:W-:Y:S04]  /*9800*/  STL [R1+0x418], R193 ;  /* 0x000418c101007387 */ /* 0x0001e80000100800 */
[----:B------:R-:W-:Y:S04]  /*9810*/  STL [R1+0x420], R202 ;  /* 0x000420ca01007387 */ /* 0x000fe80000100800 */
[----:B0-----:R-:W2:Y:S01]  /*9820*/  LDL.LU R193, [R1+0x38c] ;  /* 0x00038c0001c17983 */ /* 0x001ea20000300800 */
[-C--:B------:R-:W-:Y:S01]  /*9830*/  IADD3 R213, P4, R213, R179.reuse, RZ ;  /* 0x000000b3d5d57210 */ /* 0x080fe20007f9e0ff */
[----:B------:R-:W-:Y:S01]  /*9840*/  IMAD.X R240, R240, 0x1, R180, P6 ;  /* 0x00000001f0f07824 */ /* 0x000fe200030e06b4 */
[----:B------:R-:W-:-:S02]  /*9850*/  IADD3 R215, P5, R215, R179, RZ ;  /* 0x000000b3d7d77210 */ /* 0x000fc40007fbe0ff */
[-C--:B------:R-:W-:Y:S01]  /*9860*/  IADD3 R241, P6, R241, R179.reuse, RZ ;  /* 0x000000b3f1f17210 */ /* 0x080fe20007fde0ff */
[----:B------:R-:W-:Y:S01]  /*9870*/  IMAD.X R195, R195, 0x1, R180, P1 ;  /* 0x00000001c3c37824 */ /* 0x000fe200008e06b4 */
[----:B------:R-:W-:Y:S01]  /*9880*/  STL [R1+0x3f4], R213 ;  /* 0x0003f4d501007387 */ /* 0x000fe20000100800 */
[----:B------:R-:W-:-:S03]  /*9890*/  IADD3 R194, P1, R194, R179, RZ ;  /* 0x000000b3c2c27210 */ /* 0x000fc60007f3e0ff */
[----:B------:R-:W-:Y:S01]  /*98a0*/  STL [R1+0x3ec], R215 ;  /* 0x0003ecd701007387 */ /* 0x000fe20000100800 */
[----:B------:R-:W-:-:S03]  /*98b0*/  IMAD.X R217, R217, 0x1, R180, P2 ;  /* 0x00000001d9d97824 */ /* 0x000fc600010e06b4 */
[----:B------:R-:W-:Y:S01]  /*98c0*/  STL [R1+0x410], R240 ;  /* 0x000410f001007387 */ /* 0x000fe20000100800 */
[----:B------:R-:W-:-:S03]  /*98d0*/  IADD3 R218, P2, R218, R179, RZ ;  /* 0x000000b3dada7210 */ /* 0x000fc60007f5e0ff */
[----:B------:R-:W-:Y:S01]  /*98e0*/  STL [R1+0x3e4], R241 ;  /* 0x0003e4f101007387 */ /* 0x000fe20000100800 */
[----:B------:R-:W-:-:S03]  /*98f0*/  IMAD.X R242, R242, 0x1, R180, P3 ;  /* 0x00000001f2f27824 */ /* 0x000fc600018e06b4 */
[----:B------:R-:W-:Y:S01]  /*9900*/  STL [R1+0x408], R195 ;  /* 0x000408c301007387 */ /* 0x000fe20000100800 */
[----:B---3--:R-:W-:-:S03]  /*9910*/  IADD3 R243, P3, R243, R179, RZ ;  /* 0x000000b3f3f37210 */ /* 0x008fc60007f7e0ff */
[----:B------:R-:W-:Y:S01]  /*9920*/  STL [R1+0x3dc], R194 ;  /* 0x0003dcc201007387 */ /* 0x000fe20000100800 */
[----:B------:R-:W-:-:S03]  /*9930*/  IMAD.X R187, R187, 0x1, R180, P4 ;  /* 0x00000001bbbb7824 */ /* 0x000fc600020e06b4 */
[----:B------:R-:W-:Y:S01]  /*9940*/  STL [R1+0x400], R217 ;  /* 0x000400d901007387 */ /* 0x000fe20000100800 */
[----:B------:R-:W-:-:S03]  /*9950*/  IADD3 R186, P4, R186, R179, RZ ;  /* 0x000000b3baba7210 */ /* 0x000fc60007f9e0ff */
[----:B------:R-:W-:Y:S01]  /*9960*/  STL [R1+0x3d4], R218 ;  /* 0x0003d4da01007387 */ /* 0x000fe20000100800 */
[----:B------:R-:W-:-:S03]  /*9970*/  IMAD.X R219, R219, 0x1, R180, P5 ;  /* 0x00000001dbdb7824 */ /* 0x000fc600028e06b4 */
[----:B------:R-:W-:Y:S01]  /*9980*/  STL [R1+0x3f8], R242 ;  /* 0x0003f8f201007387 */ /* 0x000fe20000100800 */
[----:B----4-:R-:W-:-:S03]  /*9990*/  IADD3 R247, P5, R247, R179, RZ ;  /* 0x000000b3f7f77210 */ /* 0x010fc60007fbe0ff */
[----:B------:R-:W-:Y:S01]  /*99a0*/  STL [R1+0x3cc], R243 ;  /* 0x0003ccf301007387 */ /* 0x000fe20000100800 */
[----:B------:R-:W-:-:S03]  /*99b0*/  IMAD.X R221, R221, 0x1, R180, P6 ;  /* 0x00000001dddd7824 */ /* 0x000fc600030e06b4 */
[----:B------:R-:W-:Y:S01]  /*99c0*/  STL [R1+0x3f0], R187 ;  /* 0x0003f0bb01007387 */ /* 0x000fe20000100800 */
[----:B------:R-:W-:-:S03]  /*99d0*/  IADD3 R244, P6, R244, R179, RZ ;  /* 0x000000b3f4f47210 */ /* 0x000fc60007fde0ff */
[----:B------:R0:W-:Y:S01]  /*99e0*/  STL [R1+0x3b4], R247 ;  /* 0x0003b4f701007387 */ /* 0x0001e20000100800 */
[----:B------:R-:W-:-:S03]  /*99f0*/  IMAD.X R245, R245, 0x1, R180, P1 ;  /* 0x00000001f5f57824 */ /* 0x000fc600008e06b4 */
[----:B------:R-:W-:Y:S04]  /*9a00*/  STL [R1+0x3c4], R186 ;  /* 0x0003c4ba01007387 */ /* 0x000fe80000100800 */
[----:B0-----:R-:W3:Y:S01]  /*9a10*/  LDL.LU R247, [R1+0x3b0] ;  /* 0x0003b00001f77983 */ /* 0x001ee20000300800 */
[----:B------:R-:W-:-:S03]  /*9a20*/  IADD3 R225, P1, R225, R179, RZ ;  /* 0x000000b3e1e17210 */ /* 0x000fc60007f3e0ff */
[----:B------:R-:W-:Y:S01]  /*9a30*/  STL [R1+0x3e8], R219 ;  /* 0x0003e8db01007387 */ /* 0x000fe20000100800 */
[----:B------:R-:W-:-:S03]  /*9a40*/  IMAD.X R182, R182, 0x1, R180, P2 ;  /* 0x00000001b6b67824 */ /* 0x000fc600010e06b4 */
[----:B------:R-:W-:Y:S04]  /*9a50*/  STL [R1+0x3e0], R221 ;  /* 0x0003e0dd01007387 */ /* 0x000fe80000100800 */
[----:B------:R0:W-:Y:S04]  /*9a60*/  STL [R1+0x3a4], R225 ;  /* 0x0003a4e101007387 */ /* 0x0001e80000100800 */
[----:B------:R-:W-:Y:S01]  /*9a70*/  STL [R1+0x3ac], R244 ;  /* 0x0003acf401007387 */ /* 0x000fe20000100800 */
[----:B------:R-:W-:-:S03]  /*9a80*/  IADD3 R192, P2, R192, R179, RZ ;  /* 0x000000b3c0c07210 */ /* 0x000fc60007f5e0ff */
[----:B0-----:R-:W4:Y:S04]  /*9a90*/  LDL.LU R225, [R1+0x384] ;  /* 0x0003840001e17983 */ /* 0x001f280000300800 */
[----:B------:R-:W-:Y:S04]  /*9aa0*/  STL [R1+0x3d8], R245 ;  /* 0x0003d8f501007387 */ /* 0x000fe80000100800 */
[----:B------:R0:W-:Y:S04]  /*9ab0*/  STL [R1+0x39c], R192 ;  /* 0x00039cc001007387 */ /* 0x0001e80000100800 */
[----:B0-----:R-:W4:Y:S04]  /*9ac0*/  LDL.LU R192, [R1+0x3a8] ;  /* 0x0003a80001c07983 */ /* 0x001f280000300800 */
[----:B------:R-:W-:Y:S01]  /*9ad0*/  STL [R1+0x3d0], R182 ;  /* 0x0003d0b601007387 */ /* 0x000fe20000100800 */
[----:B--2---:R-:W-:-:S05]  /*9ae0*/  IMAD.X R181, R181, 0x1, R180, P3 ;  /* 0x00000001b5b57824 */ /* 0x004fca00018e06b4 */
[----:B------:R0:W-:Y:S04]  /*9af0*/  STL [R1+0x3c8], R181 ;  /* 0x0003c8b501007387 */ /* 0x0001e80000100800 */
[----:B0-----:R-:W2:Y:S01]  /*9b00*/  LDL.LU R181, [R1+0x37c] ;  /* 0x00037c0001b57983 */ /* 0x001ea20000300800 */
[----:B------:R-:W-:-:S05]  /*9b10*/  IADD3 R223, P3, R223, R179, RZ ;  /* 0x000000b3dfdf7210 */ /* 0x000fca0007f7e0ff */
[----:B------:R0:W-:Y:S01]  /*9b20*/  STL [R1+0x394], R223 ;  /* 0x000394df01007387 */ /* 0x0001e20000100800 */
[----:B------:R-:W-:-:S03]  /*9b30*/  IMAD.X R246, R246, 0x1, R180, P4 ;  /* 0x00000001f6f67824 */ /* 0x000fc600020e06b4 */
[----:B0-----:R-:W2:Y:S04]  /*9b40*/  LDL.LU R223, [R1+0x3a0] ;  /* 0x0003a00001df7983 */ /* 0x001ea80000300800 */
[----:B------:R-:W2:Y:S04]  /*9b50*/  LDL.LU R213, [R1+0x374] ;  /* 0x0003740001d57983 */ /* 0x000ea80000300800 */
[----:B------:R-:W2:Y:S04]  /*9b60*/  LDL.LU R215, [R1+0x398] ;  /* 0x0003980001d77983 */ /* 0x000ea80000300800 */
[----:B------:R-:W2:Y:S04]  /*9b70*/  LDL.LU R240, [R1+0x36c] ;  /* 0x00036c0001f07983 */ /* 0x000ea80000300800 */
[----:B------:R-:W-:Y:S04]  /*9b80*/  STL [R1+0x3c0], R246 ;  /* 0x0003c0f601007387 */ /* 0x000fe80000100800 */
[----:B------:R-:W2:Y:S01]  /*9b90*/  LDL.LU R241, [R1+0x390] ;  /* 0x0003900001f17983 */ /* 0x000ea20000300800 */
[----:B------:R-:W-:-:S03]  /*9ba0*/  IADD3 R193, P4, R193, R179, RZ ;  /* 0x000000b3c1c17210 */ /* 0x000fc60007f9e0ff */
[----:B------:R-:W2:Y:S04]  /*9bb0*/  LDL.LU R195, [R1+0x364] ;  /* 0x0003640001c37983 */ /* 0x000ea80000300800 */
[----:B------:R-:W2:Y:S04]  /*9bc0*/  LDL.LU R194, [R1+0x388] ;  /* 0x0003880001c27983 */ /* 0x000ea80000300800 */
[----:B------:R0:W-:Y:S04]  /*9bd0*/  STL [R1+0x38c], R193 ;  /* 0x00038cc101007387 */ /* 0x0001e80000100800 */
[----:B0-----:R-:W2:Y:S04]  /*9be0*/  LDL.LU R193, [R1+0x35c] ;  /* 0x00035c0001c17983 */ /* 0x001ea80000300800 */
[----:B------:R-:W2:Y:S04]  /*9bf0*/  LDL.LU R217, [R1+0x380] ;  /* 0x0003800001d97983 */ /* 0x000ea80000300800 */
[----:B------:R-:W2:Y:S04]  /*9c00*/  LDL.LU R218, [R1+0x354] ;  /* 0x0003540001da7983 */ /* 0x000ea80000300800 */
[----:B------:R-:W2:Y:S04]  /*9c10*/  LDL.LU R242, [R1+0x378] ;  /* 0x0003780001f27983 */ /* 0x000ea80000300800 */
[----:B------:R-:W2:Y:S04]  /*9c20*/  LDL.LU R243, [R1+0x34c] ;  /* 0x00034c0001f37983 */ /* 0x000ea80000300800 */
[----:B------:R-:W2:Y:S04]  /*9c30*/  LDL.LU R187, [R1+0x370] ;  /* 0x0003700001bb7983 */ /* 0x000ea80000300800 */
[----:B------:R-:W2:Y:S04]  /*9c40*/  LDL.LU R186, [R1+0x344] ;  /* 0x0003440001ba7983 */ /* 0x000ea80000300800 */
[----:B------:R-:W2:Y:S04]  /*9c50*/  LDL.LU R219, [R1+0x368] ;  /* 0x0003680001db7983 */ /* 0x000ea80000300800 */
[----:B------:R-:W2:Y:S04]  /*9c60*/  LDL.LU R246, [R1+0x33c] ;  /* 0x00033c0001f67983 */ /* 0x000ea80000300800 */
[----:B------:R-:W2:Y:S01]  /*9c70*/  LDL.LU R221, [R1+0x360] ;  /* 0x0003600001dd7983 */ /* 0x000ea20000300800 */
[----:B---3--:R-:W-:-:S03]  /*9c80*/  IMAD.X R247, R247, 0x1, R180, P5 ;  /* 0x00000001f7f77824 */ /* 0x008fc600028e06b4 */
[----:B------:R-:W3:Y:S04]  /*9c90*/  LDL.LU R244, [R1+0x334] ;  /* 0x0003340001f47983 */ /* 0x000ee80000300800 */
[----:B------:R-:W3:Y:S04]  /*9ca0*/  LDL.LU R245, [R1+0x358] ;  /* 0x0003580001f57983 */ /* 0x000ee80000300800 */
[----:B------:R0:W-:Y:S04]  /*9cb0*/  STL [R1+0x3b0], R247 ;  /* 0x0003b0f701007387 */ /* 0x0001e80000100800 */
[----:B0-----:R-:W3:Y:S04]  /*9cc0*/  LDL.LU R247, [R1+0x32c] ;  /* 0x00032c0001f77983 */ /* 0x001ee80000300800 */
[----:B------:R-:W3:Y:S01]  /*9cd0*/  LDL.LU R182, [R1+0x350] ;  /* 0x0003500001b67983 */ /* 0x000ee20000300800 */
[----:B----4-:R-:W-:-:S05]  /*9ce0*/  IADD3 R225, P5, R225, R179, RZ ;  /* 0x000000b3e1e17210 */ /* 0x010fca0007fbe0ff */
[----:B------:R0:W-:Y:S04]  /*9cf0*/  STL [R1+0x384], R225 ;  /* 0x000384e101007387 */ /* 0x0001e80000100800 */
[----:B0-----:R-:W4:Y:S01]  /*9d00*/  LDL.LU R225, [R1+0x324] ;  /* 0x0003240001e17983 */ /* 0x001f220000300800 */
[----:B------:R-:W-:-:S05]  /*9d10*/  IMAD.X R192, R192, 0x1, R180, P6 ;  /* 0x00000001c0c07824 */ /* 0x000fca00030e06b4 */
[----:B------:R0:W-:Y:S04]  /*9d20*/  STL [R1+0x3a8], R192 ;  /* 0x0003a8c001007387 */ /* 0x0001e80000100800 */
[----:B0-----:R-:W4:Y:S01]  /*9d30*/  LDL.LU R192, [R1+0x348] ;  /* 0x0003480001c07983 */ /* 0x001f220000300800 */
[----:B--2---:R-:W-:-:S05]  /*9d40*/  IADD3 R181, P6, R181, R179, RZ ;  /* 0x000000b3b5b57210 */ /* 0x004fca0007fde0ff */
[----:B------:R0:W-:Y:S04]  /*9d50*/  STL [R1+0x37c], R181 ;  /* 0x00037cb501007387 */ /* 0x0001e80000100800 */
[----:B0-----:R-:W2:Y:S01]  /*9d60*/  LDL.LU R181, [R1+0x31c] ;  /* 0x00031c0001b57983 */ /* 0x001ea20000300800 */
[----:B------:R-:W-:Y:S01]  /*9d70*/  IMAD.X R223, R223, 0x1, R180, P1 ;  /* 0x00000001dfdf7824 */ /* 0x000fe200008e06b4 */
[----:B------:R-:W-:-:S04]  /*9d80*/  IADD3 R213, P1, R213, R179, RZ ;  /* 0x000000b3d5d57210 */ /* 0x000fc80007f3e0ff */
[----:B------:R0:W-:Y:S01]  /*9d90*/  STL [R1+0x3a0], R223 ;  /* 0x0003a0df01007387 */ /* 0x0001e20000100800 */
[--C-:B------:R-:W-:Y:S01]  /*9da0*/  IMAD.X R215, R215, 0x1, R180.reuse, P2 ;  /* 0x00000001d7d77824 */ /* 0x100fe200010e06b4 */
[----:B------:R-:W-:Y:S02]  /*9db0*/  IADD3 R240, P2, R240, R179, RZ ;  /* 0x000000b3f0f07210 */ /* 0x000fe40007f5e0ff */
[----:B0-----:R-:W2:Y:S01]  /*9dc0*/  LDL.LU R223, [R1+0x340] ;  /* 0x0003400001df7983 */ /* 0x001ea20000300800 */
[----:B------:R-:W-:-:S03]  /*9dd0*/  IMAD.X R241, R241, 0x1, R180, P3 ;  /* 0x00000001f1f17824 */ /* 0x000fc600018e06b4 */
[----:B------:R-:W-:Y:S01]  /*9de0*/  STL [R1+0x374], R213 ;  /* 0x000374d501007387 */ /* 0x000fe20000100800 */
[----:B------:R-:W-:-:S03]  /*9df0*/  IADD3 R195, P3, R195, R179, RZ ;  /* 0x000000b3c3c37210 */ /* 0x000fc60007f7e0ff */
[----:B------:R-:W-:Y:S01]  /*9e00*/  STL [R1+0x398], R215 ;  /* 0x000398d701007387 */ /* 0x000fe20000100800 */
[----:B------:R-:W-:-:S03]  /*9e10*/  IMAD.X R194, R194, 0x1, R180, P4 ;  /* 0x00000001c2c27824 */ /* 0x000fc600020e06b4 */
[----:B------:R-:W-:Y:S04]  /*9e20*/  STL [R1+0x36c], R240 ;  /* 0x00036cf001007387 */ /* 0x000fe80000100800 */
[----:B------:R-:W-:Y:S01]  /*9e30*/  STL [R1+0x390], R241 ;  /* 0x000390f101007387 */ /* 0x000fe20000100800 */
[----:B------:R-:W-:-:S05]  /*9e40*/  IADD3 R193, P4, R193, R179, RZ ;  /* 0x000000b3c1c17210 */ /* 0x000fca0007f9e0ff */
[----:B------:R0:W-:Y:S04]  /*9e50*/  STL [R1+0x35c], R193 ;  /* 0x00035cc101007387 */ /* 0x0001e80000100800 */
[----:B------:R-:W-:Y:S04]  /*9e60*/  STL [R1+0x364], R195 ;  /* 0x000364c301007387 */ /* 0x000fe80000100800 */
[----:B0-----:R-:W2:Y:S01]  /*9e70*/  LDL.LU R193, [R1+0x314] ;  /* 0x0003140001c17983 */ /* 0x001ea20000300800 */
[--C-:B------:R-:W-:Y:S01]  /*9e80*/  IMAD.X R217, R217, 0x1, R180.reuse, P5 ;  /* 0x00000001d9d97824 */ /* 0x100fe200028e06b4 */
[-C--:B------:R-:W-:Y:S01]  /*9e90*/  IADD3 R218, P5, R218, R179.reuse, RZ ;  /* 0x000000b3dada7210 */ /* 0x080fe20007fbe0ff */
[--C-:B------:R-:W-:Y:S01]  /*9ea0*/  IMAD.X R242, R242, 0x1, R180.reuse, P6 ;  /* 0x00000001f2f27824 */ /* 0x100fe200030e06b4 */
[----:B------:R-:W-:Y:S01]  /*9eb0*/  IADD3 R243, P6, R243, R179, RZ ;  /* 0x000000b3f3f37210 */ /* 0x000fe20007fde0ff */
[----:B------:R-:W-:Y:S01]  /*9ec0*/  STL [R1+0x388], R194 ;  /* 0x000388c201007387 */ /* 0x000fe20000100800 */
[----:B------:R-:W-:-:S03]  /*9ed0*/  IMAD.X R187, R187, 0x1, R180, P1 ;  /* 0x00000001bbbb7824 */ /* 0x000fc600008e06b4 */
[----:B------:R-:W-:Y:S01]  /*9ee0*/  STL [R1+0x380], R217 ;  /* 0x000380d901007387 */ /* 0x000fe20000100800 */
[-C--:B------:R-:W-:Y:S01]  /*9ef0*/  IADD3 R186, P1, R186, R179.reuse, RZ ;  /* 0x000000b3baba7210 */ /* 0x080fe20007f3e0ff */
[----:B------:R-:W-:Y:S02]  /*9f00*/  IMAD.X R219, R219, 0x1, R180, P2 ;  /* 0x00000001dbdb7824 */ /* 0x000fe400010e06b4 */
[----:B------:R-:W-:Y:S01]  /*9f10*/  STL [R1+0x354], R218 ;  /* 0x000354da01007387 */ /* 0x000fe20000100800 */
[----:B------:R-:W-:-:S03]  /*9f20*/  IADD3 R246, P2, R246, R179, RZ ;  /* 0x000000b3f6f67210 */ /* 0x000fc60007f5e0ff */
[----:B------:R-:W-:Y:S01]  /*9f30*/  STL [R1+0x378], R242 ;  /* 0x000378f201007387 */ /* 0x000fe20000100800 */
[----:B------:R-:W-:-:S03]  /*9f40*/  IMAD.X R221, R221, 0x1, R180, P3 ;  /* 0x00000001dddd7824 */ /* 0x000fc600018e06b4 */
[----:B------:R-:W-:Y:S04]  /*9f50*/  STL [R1+0x34c], R243 ;  /* 0x00034cf301007387 */ /* 0x000fe80000100800 */
[----:B------:R-:W-:Y:S01]  /*9f60*/  STL [R1+0x370], R187 ;  /* 0x000370bb01007387 */ /* 0x000fe20000100800 */
[-C--:B---3--:R-:W-:Y:S01]  /*9f70*/  IADD3 R244, P3, R244, R179.reuse, RZ ;  /* 0x000000b3f4f47210 */ /* 0x088fe20007f7e0ff */
[----:B------:R-:W-:Y:S02]  /*9f80*/  IMAD.X R245, R245, 0x1, R180, P4 ;  /* 0x00000001f5f57824 */ /* 0x000fe400020e06b4 */
[----:B------:R0:W-:Y:S04]  /*9f90*/  STL [R1+0x33c], R246 ;  /* 0x00033cf601007387 */ /* 0x0001e80000100800 */
[----:B------:R-:W-:Y:S04]  /*9fa0*/  STL [R1+0x344], R186 ;  /* 0x000344ba01007387 */ /* 0x000fe80000100800 */
[----:B0-----:R-:W3:Y:S01]  /*9fb0*/  LDL.LU R246, [R1+0x338] ;  /* 0x0003380001f67983 */ /* 0x001ee20000300800 */
[----:B------:R-:W-:-:S03]  /*9fc0*/  IADD3 R247, P4, R247, R179, RZ ;  /* 0x000000b3f7f77210 */ /* 0x000fc60007f9e0ff */
[----:B------:R-:W-:Y:S01]  /*9fd0*/  STL [R1+0x368], R219 ;  /* 0x000368db01007387 */ /* 0x000fe20000100800 */
[----:B------:R-:W-:-:S03]  /*9fe0*/  IMAD.X R182, R182, 0x1, R180, P5 ;  /* 0x00000001b6b67824 */ /* 0x000fc600028e06b4 */
[----:B------:R-:W-:Y:S04]  /*9ff0*/  STL [R1+0x360], R221 ;  /* 0x000360dd01007387 */ /* 0x000fe80000100800 */
[----:B------:R0:W-:Y:S04]  /*a000*/  STL [R1+0x32c], R247 ;  /* 0x00032cf701007387 */ /* 0x0001e80000100800 */
[----:B------:R-:W-:Y:S04]  /*a010*/  STL [R1+0x334], R244 ;  /* 0x000334f401007387 */ /* 0x000fe80000100800 */
[----:B0-----:R-:W3:Y:S01]  /*a020*/  LDL.LU R247, [R1+0x30c] ;  /* 0x00030c0001f77983 */ /* 0x001ee20000300800 */
[----:B----4-:R-:W-:-:S03]  /*a030*/  IADD3 R225, P5, R225, R179, RZ ;  /* 0x000000b3e1e17210 */ /* 0x010fc60007fbe0ff */
[----:B------:R-:W-:Y:S04]  /*a040*/  STL [R1+0x358], R245 ;  /* 0x000358f501007387 */ /* 0x000fe80000100800 */
[----:B------:R0:W-:Y:S04]  /*a050*/  STL [R1+0x324], R225 ;  /* 0x000324e101007387 */ /* 0x0001e80000100800 */
[----:B0-----:R-:W4:Y:S01]  /*a060*/  LDL.LU R225, [R1+0x330] ;  /* 0x0003300001e17983 */ /* 0x001f220000300800 */
[----:B------:R-:W-:-:S03]  /*a070*/  IMAD.X R192, R192, 0x1, R180, P6 ;  /* 0x00000001c0c07824 */ /* 0x000fc600030e06b4 */
[----:B------:R-:W-:Y:S04]  /*a080*/  STL [R1+0x350], R182 ;  /* 0x000350b601007387 */ /* 0x000fe80000100800 */
[----:B------:R0:W-:Y:S04]  /*a090*/  STL [R1+0x348], R192 ;  /* 0x000348c001007387 */ /* 0x0001e80000100800 */
[----:B0-----:R-:W4:Y:S01]  /*a0a0*/  LDL.LU R192, [R1+0x304] ;  /* 0x0003040001c07983 */ /* 0x001f220000300800 */
[----:B--2---:R-:W-:-:S05]  /*a0b0*/  IADD3 R181, P6, R181, R179, RZ ;  /* 0x000000b3b5b57210 */ /* 0x004fca0007fde0ff */
        /* <DEDUP_REMOVED lines=11> */
[----:B0-----:R-:W2:Y:S04]  /*a170*/  LDL.LU R223, [R1+0x308] ;  /* 0x0003080001df7983 */ /* 0x001ea80000300800 */
[----:B------:R-:W2:Y:S04]  /*a180*/  LDL.LU R217, [R1+0x2dc] ;  /* 0x0002dc0001d97983 */ /* 0x000ea80000300800 */
[----:B------:R-:W2:Y:S01]  /*a190*/  LDL.LU R218, [R1+0x300] ;  /* 0x0003000001da7983 */ /* 0x000ea20000300800 */
[----:B------:R-:W-:-:S03]  /*a1a0*/  IADD3 R193, P1, R193, R179, RZ ;  /* 0x000000b3c1c17210 */ /* 0x000fc60007f3e0ff */
        /* <DEDUP_REMOVED lines=8> */
[----:B------:R-:W2:Y:S04]  /*a230*/  LDL.LU R244, [R1+0x2e0] ;  /* 0x0002e00001f47983 */ /* 0x000ea80000300800 */
[----:B------:R-:W2:Y:S01]  /*a240*/  LDL.LU R245, [R1+0x2b4] ;  /* 0x0002b40001f57983 */ /* 0x000ea20000300800 */
[----:B---3--:R-:W-:-:S05]  /*a250*/  IMAD.X R246, R246, 0x1, R180, P2 ;  /* 0x00000001f6f67824 */ /* 0x008fca00010e06b4 */
[----:B------:R0:W-:Y:S04]  /*a260*/  STL [R1+0x338], R246 ;  /* 0x000338f601007387 */ /* 0x0001e80000100800 */
[----:B0-----:R-:W3:Y:S04]  /*a270*/  LDL.LU R246, [R1+0x2d8] ;  /* 0x0002d80001f67983 */ /* 0x001ee80000300800 */
[----:B------:R-:W3:Y:S01]  /*a280*/  LDL.LU R182, [R1+0x2ac] ;  /* 0x0002ac0001b67983 */ /* 0x000ee20000300800 */
[----:B------:R-:W-:-:S05]  /*a290*/  IADD3 R247, P2, R247, R179, RZ ;  /* 0x000000b3f7f77210 */ /* 0x000fca0007f5e0ff */
[----:B------:R0:W-:Y:S04]  /*a2a0*/  STL [R1+0x30c], R247 ;  /* 0x00030cf701007387 */ /* 0x0001e80000100800 */
[----:B0-----:R-:W3:Y:S01]  /*a2b0*/  LDL.LU R247, [R1+0x2d0] ;  /* 0x0002d00001f77983 */ /* 0x001ee20000300800 */
[----:B----4-:R-:W-:-:S05]  /*a2c0*/  IMAD.X R225, R225, 0x1, R180, P3 ;  /* 0x00000001e1e17824 */ /* 0x010fca00018e06b4 */
[----:B------:R0:W-:Y:S04]  /*a2d0*/  STL [R1+0x330], R225 ;  /* 0x000330e101007387 */ /* 0x0001e80000100800 */
[----:B0-----:R-:W4:Y:S01]  /*a2e0*/  LDL.LU R225, [R1+0x2a4] ;  /* 0x0002a40001e17983 */ /* 0x001f220000300800 */
[----:B------:R-:W-:-:S05]  /*a2f0*/  IADD3 R192, P3, R192, R179, RZ ;  /* 0x000000b3c0c07210 */ /* 0x000fca0007f7e0ff */
[----:B------:R0:W-:Y:S04]  /*a300*/  STL [R1+0x304], R192 ;  /* 0x000304c001007387 */ /* 0x0001e80000100800 */
[----:B0-----:R-:W4:Y:S01]  /*a310*/  LDL.LU R192, [R1+0x2c8] ;  /* 0x0002c80001c07983 */ /* 0x001f220000300800 */
[----:B--2---:R-:W-:Y:S01]  /*a320*/  IMAD.X R181, R181, 0x1, R180, P4 ;  /* 0x00000001b5b57824 */ /* 0x004fe200020e06b4 */
        /* <DEDUP_REMOVED lines=15> */
[----:B------:R-:W-:-:S03]  /*a420*/  IADD3 R217, P2, R217, R179, RZ ;  /* 0x000000b3d9d97210 */ /* 0x000fc60007f5e0ff */
[----:B------:R0:W-:Y:S01]  /*a430*/  STL [R1+0x308], R223 ;  /* 0x000308df01007387 */ /* 0x0001e20000100800 */
[----:B------:R-:W-:-:S03]  /*a440*/  IMAD.X R218, R218, 0x1, R180, P3 ;  /* 0x00000001dada7824 */ /* 0x000fc600018e06b4 */
[----:B------:R-:W-:Y:S01]  /*a450*/  STL [R1+0x310], R195 ;  /* 0x000310c301007387 */ /* 0x000fe20000100800 */
[----:B------:R-:W-:-:S03]  /*a460*/  IADD3 R242, P3, R242, R179, RZ ;  /* 0x000000b3f2f27210 */ /* 0x000fc60007f7e0ff */
[----:B0-----:R-:W2:Y:S04]  /*a470*/  LDL.LU R223, [R1+0x2c0] ;  /* 0x0002c00001df7983 */ /* 0x001ea80000300800 */
[----:B------:R-:W-:Y:S01]  /*a480*/  STL [R1+0x2e4], R194 ;  /* 0x0002e4c201007387 */ /* 0x000fe20000100800 */
[----:B------:R-:W-:-:S03]  /*a490*/  IMAD.X R243, R243, 0x1, R180, P4 ;  /* 0x00000001f3f37824 */ /* 0x000fc600020e06b4 */
        /* <DEDUP_REMOVED lines=8> */
[----:B------:R0:W-:Y:S04]  /*a520*/  STL [R1+0x2e8], R193 ;  /* 0x0002e8c101007387 */ /* 0x0001e80000100800 */
[----:B------:R-:W-:Y:S04]  /*a530*/  STL [R1+0x2f0], R186 ;  /* 0x0002f0ba01007387 */ /* 0x000fe80000100800 */
[----:B0-----:R-:W2:Y:S01]  /*a540*/  LDL.LU R193, [R1+0x294] ;  /* 0x0002940001c17983 */ /* 0x001ea20000300800 */
[----:B------:R-:W-:-:S02]  /*a550*/  IADD3 R219, P5, R219, R179, RZ ;  /* 0x000000b3dbdb7210 */ /* 0x000fc40007fbe0ff */
[-C--:B------:R-:W-:Y:S01]  /*a560*/  IADD3 R221, P6, R221, R179.reuse, RZ ;  /* 0x000000b3dddd7210 */ /* 0x080fe20007fde0ff */
[--C-:B------:R-:W-:Y:S01]  /*a570*/  IMAD.X R244, R244, 0x1, R180.reuse, P1 ;  /* 0x00000001f4f47824 */ /* 0x100fe200008e06b4 */
[----:B------:R-:W-:Y:S01]  /*a580*/  IADD3 R245, P1, R245, R179, RZ ;  /* 0x000000b3f5f57210 */ /* 0x000fe20007f3e0ff */
[----:B------:R-:W-:Y:S01]  /*a590*/  STL [R1+0x2c4], R219 ;  /* 0x0002c4db01007387 */ /* 0x000fe20000100800 */
[----:B---3--:R-:W-:-:S03]  /*a5a0*/  IMAD.X R246, R246, 0x1, R180, P2 ;  /* 0x00000001f6f67824 */ /* 0x008fc600010e06b4 */
[----:B------:R-:W-:Y:S01]  /*a5b0*/  STL [R1+0x2bc], R221 ;  /* 0x0002bcdd01007387 */ /* 0x000fe20000100800 */
[----:B------:R-:W-:-:S03]  /*a5c0*/  IADD3 R182, P2, R182, R179, RZ ;  /* 0x000000b3b6b67210 */ /* 0x000fc60007f5e0ff */
[----:B------:R0:W-:Y:S04]  /*a5d0*/  STL [R1+0x2d8], R246 ;  /* 0x0002d8f601007387 */ /* 0x0001e80000100800 */
[----:B------:R-:W-:Y:S04]  /*a5e0*/  STL [R1+0x2e0], R244 ;  /* 0x0002e0f401007387 */ /* 0x000fe80000100800 */
[----:B0-----:R-:W3:Y:S01]  /*a5f0*/  LDL.LU R246, [R1+0x2b8] ;  /* 0x0002b80001f67983 */ /* 0x001ee20000300800 */
[----:B------:R-:W-:-:S03]  /*a600*/  IMAD.X R247, R247, 0x1, R180, P3 ;  /* 0x00000001f7f77824 */ /* 0x000fc600018e06b4 */
[----:B------:R-:W-:Y:S04]  /*a610*/  STL [R1+0x2b4], R245 ;  /* 0x0002b4f501007387 */ /* 0x000fe80000100800 */
[----:B------:R0:W-:Y:S04]  /*a620*/  STL [R1+0x2d0], R247 ;  /* 0x0002d0f701007387 */ /* 0x0001e80000100800 */
[----:B0-----:R-:W3:Y:S01]  /*a630*/  LDL.LU R247, [R1+0x28c] ;  /* 0x00028c0001f77983 */ /* 0x001ee20000300800 */
[----:B----4-:R-:W-:-:S03]  /*a640*/  IADD3 R225, P3, R225, R179, RZ ;  /* 0x000000b3e1e17210 */ /* 0x010fc60007f7e0ff */
[----:B------:R-:W-:Y:S04]  /*a650*/  STL [R1+0x2ac], R182 ;  /* 0x0002acb601007387 */ /* 0x000fe80000100800 */
[----:B------:R0:W-:Y:S04]  /*a660*/  STL [R1+0x2a4], R225 ;  /* 0x0002a4e101007387 */ /* 0x0001e80000100800 */
[----:B0-----:R-:W4:Y:S01]  /*a670*/  LDL.LU R225, [R1+0x2b0] ;  /* 0x0002b00001e17983 */ /* 0x001f220000300800 */
[----:B------:R-:W-:-:S05]  /*a680*/  IMAD.X R192, R192, 0x1, R180, P4 ;  /* 0x00000001c0c07824 */ /* 0x000fca00020e06b4 */
[----:B------:R0:W-:Y:S04]  /*a690*/  STL [R1+0x2c8], R192 ;  /* 0x0002c8c001007387 */ /* 0x0001e80000100800 */
[----:B0-----:R-:W4:Y:S04]  /*a6a0*/  LDL.LU R192, [R1+0x284] ;  /* 0x0002840001c07983 */ /* 0x001f280000300800 */
[----:B------:R-:W4:Y:S04]  /*a6b0*/  LDL.LU R202, [R1+0x2a8] ;  /* 0x0002a80001ca7983 */ /* 0x000f280000300800 */
[----:B------:R-:W4:Y:S04]  /*a6c0*/  LDL.LU R213, [R1+0x27c] ;  /* 0x00027c0001d57983 */ /* 0x000f280000300800 */
[----:B------:R-:W4:Y:S01]  /*a6d0*/  LDL.LU R215, [R1+0x2a0] ;  /* 0x0002a00001d77983 */ /* 0x000f220000300800 */
[----:B--2---:R-:W-:-:S05]  /*a6e0*/  IADD3 R181, P4, R181, R179, RZ ;  /* 0x000000b3b5b57210 */ /* 0x004fca0007f9e0ff */
[----:B------:R0:W-:Y:S04]  /*a6f0*/  STL [R1+0x29c], R181 ;  /* 0x00029cb501007387 */ /* 0x0001e80000100800 */
[----:B------:R-:W2:Y:S04]  /*a700*/  LDL.LU R240, [R1+0x274] ;  /* 0x0002740001f07983 */ /* 0x000ea80000300800 */
[----:B------:R-:W2:Y:S04]  /*a710*/  LDL.LU R241, [R1+0x298] ;  /* 0x0002980001f17983 */ /* 0x000ea80000300800 */
[----:B------:R-:W2:Y:S04]  /*a720*/  LDL.LU R195, [R1+0x26c] ;  /* 0x00026c0001c37983 */ /* 0x000ea80000300800 */
[----:B------:R-:W2:Y:S04]  /*a730*/  LDL.LU R194, [R1+0x290] ;  /* 0x0002900001c27983 */ /* 0x000ea80000300800 */
[----:B------:R-:W2:Y:S04]  /*a740*/  LDL.LU R217, [R1+0x264] ;  /* 0x0002640001d97983 */ /* 0x000ea80000300800 */
[----:B------:R-:W2:Y:S04]  /*a750*/  LDL.LU R218, [R1+0x288] ;  /* 0x0002880001da7983 */ /* 0x000ea80000300800 */
[----:B------:R-:W2:Y:S01]  /*a760*/  LDL.LU R242, [R1+0x25c] ;  /* 0x00025c0001f27983 */ /* 0x000ea20000300800 */
[----:B------:R-:W-:-:S03]  /*a770*/  IMAD.X R223, R223, 0x1, R180, P5 ;  /* 0x00000001dfdf7824 */ /* 0x000fc600028e06b4 */
[----:B------:R-:W2:Y:S04]  /*a780*/  LDL.LU R243, [R1+0x280] ;  /* 0x0002800001f37983 */ /* 0x000ea80000300800 */
[----:B------:R-:W-:Y:S04]  /*a790*/  STL [R1+0x2c0], R223 ;  /* 0x0002c0df01007387 */ /* 0x000fe80000100800 */
[----:B------:R-:W2:Y:S04]  /*a7a0*/  LDL.LU R187, [R1+0x254] ;  /* 0x0002540001bb7983 */ /* 0x000ea80000300800 */
[----:B------:R-:W2:Y:S04]  /*a7b0*/  LDL.LU R186, [R1+0x278] ;  /* 0x0002780001ba7983 */ /* 0x000ea80000300800 */
[----:B------:R-:W2:Y:S04]  /*a7c0*/  LDL.LU R219, [R1+0x24c] ;  /* 0x00024c0001db7983 */ /* 0x000ea80000300800 */
[----:B------:R-:W2:Y:S04]  /*a7d0*/  LDL.LU R221, [R1+0x270] ;  /* 0x0002700001dd7983 */ /* 0x000ea80000300800 */
[----:B------:R-:W2:Y:S04]  /*a7e0*/  LDL.LU R244, [R1+0x244] ;  /* 0x0002440001f47983 */ /* 0x000ea80000300800 */
[----:B------:R-:W2:Y:S04]  /*a7f0*/  LDL.LU R245, [R1+0x268] ;  /* 0x0002680001f57983 */ /* 0x000ea80000300800 */
[----:B------:R-:W2:Y:S04]  /*a800*/  LDL.LU R182, [R1+0x23c] ;  /* 0x00023c0001b67983 */ /* 0x000ea80000300800 */
[----:B0-----:R-:W2:Y:S01]  /*a810*/  LDL.LU R181, [R1+0x260] ;  /* 0x0002600001b57983 */ /* 0x001ea20000300800 */
[----:B------:R-:W-:-:S05]  /*a820*/  IADD3 R193, P5, R193, R179, RZ ;  /* 0x000000b3c1c17210 */ /* 0x000fca0007fbe0ff */
[----:B------:R0:W-:Y:S04]  /*a830*/  STL [R1+0x294], R193 ;  /* 0x000294c101007387 */ /* 0x0001e80000100800 */
[----:B0-----:R-:W2:Y:S04]  /*a840*/  LDL.LU R193, [R1+0x234] ;  /* 0x0002340001c17983 */ /* 0x001ea80000300800 */
[----:B------:R-:W2:Y:S01]  /*a850*/  LDL.LU R223, [R1+0x258] ;  /* 0x0002580001df7983 */ /* 0x000ea20000300800 */
[----:B---3--:R-:W-:-:S05]  /*a860*/  IMAD.X R246, R246, 0x1, R180, P6 ;  /* 0x00000001f6f67824 */ /* 0x008fca00030e06b4 */
[----:B------:R0:W-:Y:S04]  /*a870*/  STL [R1+0x2b8], R246 ;  /* 0x0002b8f601007387 */ /* 0x0001e80000100800 */
[----:B0-----:R-:W3:Y:S01]  /*a880*/  LDL.LU R246, [R1+0x22c] ;  /* 0x00022c0001f67983 */ /* 0x001ee20000300800 */
[----:B------:R-:W-:-:S05]  /*a890*/  IADD3 R247, P6, R247, R179, RZ ;  /* 0x000000b3f7f77210 */ /* 0x000fca0007fde0ff */
[----:B------:R0:W-:Y:S04]  /*a8a0*/  STL [R1+0x28c], R247 ;  /* 0x00028cf701007387 */ /* 0x0001e80000100800 */
[----:B0-----:R-:W3:Y:S01]  /*a8b0*/  LDL.LU R247, [R1+0x250] ;  /* 0x0002500001f77983 */ /* 0x001ee20000300800 */
[----:B----4-:R-:W-:-:S05]  /*a8c0*/  IMAD.X R225, R225, 0x1, R180, P1 ;  /* 0x00000001e1e17824 */ /* 0x010fca00008e06b4 */
[----:B------:R0:W-:Y:S04]  /*a8d0*/  STL [R1+0x2b0], R225 ;  /* 0x0002b0e101007387 */ /* 0x0001e80000100800 */
[----:B0-----:R-:W4:Y:S01]  /*a8e0*/  LDL.LU R225, [R1+0x224] ;  /* 0x0002240001e17983 */ /* 0x001f220000300800 */
[----:B------:R-:W-:Y:S01]  /*a8f0*/  IADD3 R192, P1, R192, R179, RZ ;  /* 0x000000b3c0c07210 */ /* 0x000fe20007f3e0ff */
[----:B------:R-:W-:-:S04]  /*a900*/  IMAD.X R202, R202, 0x1, R180, P2 ;  /* 0x00000001caca7824 */ /* 0x000fc800010e06b4 */
[----:B------:R0:W-:Y:S01]  /*a910*/  STL [R1+0x284], R192 ;  /* 0x000284c001007387 */ /* 0x0001e20000100800 */
[-C--:B------:R-:W-:Y:S01]  /*a920*/  IADD3 R213, P2, R213, R179.reuse, RZ ;  /* 0x000000b3d5d57210 */ /* 0x080fe20007f5e0ff */
[--C-:B------:R-:W-:Y:S02]  /*a930*/  IMAD.X R215, R215, 0x1, R180.reuse, P3 ;  /* 0x00000001d7d77824 */ /* 0x100fe400018e06b4 */
[----:B0-----:R-:W4:Y:S04]  /*a940*/  LDL.LU R192, [R1+0x248] ;  /* 0x0002480001c07983 */ /* 0x001f280000300800 */
[----:B------:R-:W-:Y:S04]  /*a950*/  STL [R1+0x2a8], R202 ;  /* 0x0002a8ca01007387 */ /* 0x000fe80000100800 */
[----:B------:R-:W-:Y:S04]  /*a960*/  STL [R1+0x27c], R213 ;  /* 0x00027cd501007387 */ /* 0x000fe80000100800 */
[----:B------:R-:W-:Y:S01]  /*a970*/  STL [R1+0x2a0], R215 ;  /* 0x0002a0d701007387 */ /* 0x000fe20000100800 */
[----:B--2---:R-:W-:Y:S01]  /*a980*/  IADD3 R240, P3, R240, R179, RZ ;  /* 0x000000b3f0f07210 */ /* 0x004fe20007f7e0ff */
[----:B------:R-:W-:-:S04]  /*a990*/  IMAD.X R241, R241, 0x1, R180, P4 ;  /* 0x00000001f1f17824 */ /* 0x000fc800020e06b4 */
        /* <DEDUP_REMOVED lines=25> */
[-C--:B------:R-:W-:Y:S01]  /*ab30*/  IADD3 R182, P4, R182, R179.reuse, RZ ;  /* 0x000000b3b6b67210 */ /* 0x080fe20007f9e0ff */
[----:B------:R-:W-:Y:S02]  /*ab40*/  IMAD.X R181, R181, 0x1, R180, P5 ;  /* 0x00000001b5b57824 */ /* 0x000fe400028e06b4 */
[----:B------:R-:W-:Y:S01]  /*ab50*/  STL [R1+0x268], R245 ;  /* 0x000268f501007387 */ /* 0x000fe20000100800 */
[----:B------:R-:W-:-:S05]  /*ab60*/  IADD3 R193, P5, R193, R179, RZ ;  /* 0x000000b3c1c17210 */ /* 0x000fca0007fbe0ff */
[----:B------:R0:W-:Y:S04]  /*ab70*/  STL [R1+0x234], R193 ;  /* 0x000234c101007387 */ /* 0x0001e80000100800 */
[----:B------:R-:W-:Y:S04]  /*ab80*/  STL [R1+0x23c], R182 ;  /* 0x00023cb601007387 */ /* 0x000fe80000100800 */
[----:B0-----:R-:W2:Y:S01]  /*ab90*/  LDL.LU R193, [R1+0x21c] ;  /* 0x00021c0001c17983 */ /* 0x001ea20000300800 */
[----:B------:R-:W-:-:S03]  /*aba0*/  IMAD.X R223, R223, 0x1, R180, P6 ;  /* 0x00000001dfdf7824 */ /* 0x000fc600030e06b4 */
[----:B------:R-:W-:Y:S01]  /*abb0*/  STL [R1+0x260], R181 ;  /* 0x000260b501007387 */ /* 0x000fe20000100800 */
[----:B---3--:R-:W-:-:S05]  /*abc0*/  IADD3 R246, P6, R246, R179, RZ ;  /* 0x000000b3f6f67210 */ /* 0x008fca0007fde0ff */
[----:B------:R0:W-:Y:S04]  /*abd0*/  STL [R1+0x22c], R246 ;  /* 0x00022cf601007387 */ /* 0x0001e80000100800 */
[----:B0-----:R-:W3:Y:S01]  /*abe0*/  LDL.LU R246, [R1+0x240] ;  /* 0x0002400001f67983 */ /* 0x001ee20000300800 */
[----:B------:R-:W-:-:S03]  /*abf0*/  IMAD.X R247, R247, 0x1, R180, P1 ;  /* 0x00000001f7f77824 */ /* 0x000fc600008e06b4 */
[----:B------:R-:W-:Y:S04]  /*ac00*/  STL [R1+0x258], R223 ;  /* 0x000258df01007387 */ /* 0x000fe80000100800 */
[----:B------:R0:W-:Y:S04]  /*ac10*/  STL [R1+0x250], R247 ;  /* 0x000250f701007387 */ /* 0x0001e80000100800 */
[----:B0-----:R-:W3:Y:S01]  /*ac20*/  LDL.LU R247, [R1+0x214] ;  /* 0x0002140001f77983 */ /* 0x001ee20000300800 */
[----:B----4-:R-:W-:-:S05]  /*ac30*/  IADD3 R225, P1, R225, R179, RZ ;  /* 0x000000b3e1e17210 */ /* 0x010fca0007f3e0ff */
[----:B------:R0:W-:Y:S04]  /*ac40*/  STL [R1+0x224], R225 ;  /* 0x000224e101007387 */ /* 0x0001e80000100800 */
[----:B0-----:R-:W4:Y:S01]  /*ac50*/  LDL.LU R225, [R1+0x238] ;  /* 0x0002380001e17983 */ /* 0x001f220000300800 */
[----:B------:R-:W-:-:S03]  /*ac60*/  IMAD.X R192, R192, 0x1, R180, P2 ;  /* 0x00000001c0c07824 */ /* 0x000fc600010e06b4 */
[----:B------:R-:W4:Y:S04]  /*ac70*/  LDL.LU R239, [R1+0x20c] ;  /* 0x00020c0001ef7983 */ /* 0x000f280000300800 */
[----:B------:R-:W4:Y:S04]  /*ac80*/  LDL.LU R204, [R1+0x230] ;  /* 0x0002300001cc7983 */ /* 0x000f280000300800 */
[----:B------:R-:W4:Y:S04]  /*ac90*/  LDL.LU R202, [R1+0x204] ;  /* 0x0002040001ca7983 */ /* 0x000f280000300800 */
[----:B------:R0:W-:Y:S04]  /*aca0*/  STL [R1+0x248], R192 ;  /* 0x000248c001007387 */ /* 0x0001e80000100800 */
[----:B------:R-:W4:Y:S04]  /*acb0*/  LDL.LU R213, [R1+0x228] ;  /* 0x0002280001d57983 */ /* 0x000f280000300800 */
        /* <DEDUP_REMOVED lines=17> */
[----:B0-----:R-:W4:Y:S04]  /*add0*/  LDL.LU R192, [R1+0x1e0] ;  /* 0x0001e00001c07983 */ /* 0x001f280000300800 */
[----:B------:R-:W4:Y:S01]  /*ade0*/  LDL.LU R223, [R1+0x1b4] ;  /* 0x0001b40001df7983 */ /* 0x000f220000300800 */
[----:B--2---:R-:W-:-:S05]  /*adf0*/  IADD3 R193, P2, R193, R179, RZ ;  /* 0x000000b3c1c17210 */ /* 0x004fca0007f5e0ff */
[----:B------:R0:W-:Y:S04]  /*ae00*/  STL [R1+0x21c], R193 ;  /* 0x00021cc101007387 */ /* 0x0001e80000100800 */
[----:B0-----:R-:W2:Y:S01]  /*ae10*/  LDL.LU R193, [R1+0x1d8] ;  /* 0x0001d80001c17983 */ /* 0x001ea20000300800 */
[----:B---3--:R-:W-:-:S05]  /*ae20*/  IMAD.X R246, R246, 0x1, R180, P3 ;  /* 0x00000001f6f67824 */ /* 0x008fca00018e06b4 */
[----:B------:R0:W-:Y:S04]  /*ae30*/  STL [R1+0x240], R246 ;  /* 0x000240f601007387 */ /* 0x0001e80000100800 */
[----:B0-----:R-:W3:Y:S01]  /*ae40*/  LDL.LU R246, [R1+0x1ac] ;  /* 0x0001ac0001f67983 */ /* 0x001ee20000300800 */
[----:B------:R-:W-:-:S05]  /*ae50*/  IADD3 R247, P3, R247, R179, RZ ;  /* 0x000000b3f7f77210 */ /* 0x000fca0007f7e0ff */
[----:B------:R0:W-:Y:S04]  /*ae60*/  STL [R1+0x214], R247 ;  /* 0x000214f701007387 */ /* 0x0001e80000100800 */
[----:B0-----:R-:W3:Y:S01]  /*ae70*/  LDL.LU R247, [R1+0x1d0] ;  /* 0x0001d00001f77983 */ /* 0x001ee20000300800 */
[----:B----4-:R-:W-:Y:S01]  /*ae80*/  IMAD.X R225, R225, 0x1, R180, P4 ;  /* 0x00000001e1e17824 */ /* 0x010fe200020e06b4 */
[----:B------:R-:W-:-:S04]  /*ae90*/  IADD3 R239, P4, R239, R179, RZ ;  /* 0x000000b3efef7210 */ /* 0x000fc80007f9e0ff */
[----:B------:R0:W-:Y:S01]  /*aea0*/  STL [R1+0x238], R225 ;  /* 0x000238e101007387 */ /* 0x0001e20000100800 */
[--C-:B------:R-:W-:Y:S01]  /*aeb0*/  IMAD.X R204, R204, 0x1, R180.reuse, P5 ;  /* 0x00000001cccc7824 */ /* 0x100fe200028e06b4 */
[----:B------:R-:W-:Y:S02]  /*aec0*/  IADD3 R202, P5, R202, R179, RZ ;  /* 0x000000b3caca7210 */ /* 0x000fe40007fbe0ff */
[----:B0-----:R-:W4:Y:S01]  /*aed0*/  LDL.LU R225, [R1+0x1a4] ;  /* 0x0001a40001e17983 */ /* 0x001f220000300800 */
        /* <DEDUP_REMOVED lines=37> */
[----:B------:R-:W-:Y:S04]  /*b130*/  STL [R1+0x1c4], R245 ;  /* 0x0001c4f501007387 */ /* 0x000fe80000100800 */
[----:B------:R0:W-:Y:S04]  /*b140*/  STL [R1+0x1e0], R192 ;  /* 0x0001e0c001007387 */ /* 0x0001e80000100800 */
[----:B------:R-:W-:Y:S04]  /*b150*/  STL [R1+0x1e8], R182 ;  /* 0x0001e8b601007387 */ /* 0x000fe80000100800 */
[----:B0-----:R-:W4:Y:S04]  /*b160*/  LDL.LU R192, [R1+0x1c8] ;  /* 0x0001c80001c07983 */ /* 0x001f280000300800 */
[----:B------:R-:W-:Y:S01]  /*b170*/  STL [R1+0x1bc], R181 ;  /* 0x0001bcb501007387 */ /* 0x000fe20000100800 */
[----:B--2---:R-:W-:-:S05]  /*b180*/  IMAD.X R193, R193, 0x1, R180, P4 ;  /* 0x00000001c1c17824 */ /* 0x004fca00020e06b4 */
[----:B------:R0:W-:Y:S04]  /*b190*/  STL [R1+0x1d8], R193 ;  /* 0x0001d8c101007387 */ /* 0x0001e80000100800 */
[----:B0-----:R-:W2:Y:S01]  /*b1a0*/  LDL.LU R193, [R1+0x19c] ;  /* 0x00019c0001c17983 */ /* 0x001ea20000300800 */
[----:B------:R-:W-:-:S05]  /*b1b0*/  IADD3 R223, P3, R223, R179, RZ ;  /* 0x000000b3dfdf7210 */ /* 0x000fca0007f7e0ff */
[----:B------:R-:W-:Y:S01]  /*b1c0*/  STL [R1+0x1b4], R223 ;  /* 0x0001b4df01007387 */ /* 0x000fe20000100800 */
[----:B---3--:R-:W-:-:S05]  /*b1d0*/  IADD3 R246, P4, R246, R179, RZ ;  /* 0x000000b3f6f67210 */ /* 0x008fca0007f9e0ff */
[----:B------:R0:W-:Y:S04]  /*b1e0*/  STL [R1+0x1ac], R246 ;  /* 0x0001acf601007387 */ /* 0x0001e80000100800 */
[----:B0-----:R-:W3:Y:S01]  /*b1f0*/  LDL.LU R246, [R1+0x1c0] ;  /* 0x0001c00001f67983 */ /* 0x001ee20000300800 */
[----:B------:R-:W-:-:S05]  /*b200*/  IMAD.X R247, R247, 0x1, R180, P5 ;  /* 0x00000001f7f77824 */ /* 0x000fca00028e06b4 */
[----:B------:R0:W-:Y:S04]  /*b210*/  STL [R1+0x1d0], R247 ;  /* 0x0001d0f701007387 */ /* 0x0001e80000100800 */
[----:B0-----:R-:W3:Y:S01]  /*b220*/  LDL.LU R247, [R1+0x194] ;  /* 0x0001940001f77983 */ /* 0x001ee20000300800 */
[----:B----4-:R-:W-:-:S03]  /*b230*/  IADD3 R225, P5, R225, R179, RZ ;  /* 0x000000b3e1e17210 */ /* 0x010fc60007fbe0ff */
        /* <DEDUP_REMOVED lines=22> */
[----:B------:R-:W4:Y:S01]  /*b3a0*/  LDL.LU R223, [R1+0x13c] ;  /* 0x00013c0001df7983 */ /* 0x000f220000300800 */
[----:B------:R-:W-:-:S03]  /*b3b0*/  IMAD.X R192, R192, 0x1, R180, P6 ;  /* 0x00000001c0c07824 */ /* 0x000fc600030e06b4 */
[----:B0-----:R-:W4:Y:S04]  /*b3c0*/  LDL.LU R225, [R1+0x160] ;  /* 0x0001600001e17983 */ /* 0x001f280000300800 */
[----:B------:R0:W-:Y:S04]  /*b3d0*/  STL [R1+0x1c8], R192 ;  /* 0x0001c8c001007387 */ /* 0x0001e80000100800 */
[----:B0-----:R-:W4:Y:S01]  /*b3e0*/  LDL.LU R192, [R1+0x134] ;  /* 0x0001340001c07983 */ /* 0x001f220000300800 */
[----:B--2---:R-:W-:-:S05]  /*b3f0*/  IADD3 R193, P6, R193, R179, RZ ;  /* 0x000000b3c1c17210 */ /* 0x004fca0007fde0ff */
[----:B------:R0:W-:Y:S04]  /*b400*/  STL [R1+0x19c], R193 ;  /* 0x00019cc101007387 */ /* 0x0001e80000100800 */
[----:B0-----:R-:W2:Y:S01]  /*b410*/  LDL.LU R193, [R1+0x158] ;  /* 0x0001580001c17983 */ /* 0x001ea20000300800 */
[----:B------:R-:W-:-:S04]  /*b420*/  USHF.L.U32 UR4, UR24, 0x7, URZ ;  /* 0x0000000718047899 */ /* 0x000fc8000800063f */
[----:B------:R-:W-:-:S04]  /*b430*/  ULOP3.LUT UR4, UR4, 0x200, URZ, 0xc0, !UPT ;  /* 0x0000020004047892 */ /* 0x000fc8000f8ec03f */
[----:B------:R-:W-:Y:S01]  /*b440*/  ULEA.HI UR4, UR12, UR4, URZ, 0x1c ;  /* 0x000000040c047291 */ /* 0x000fe2000f8fe03f */
[----:B------:R-:W-:-:S03]  /*b450*/  WARPGROUP.ARRIVE ;  /* 0x00000000000079c5 */ /* 0x000fc60000000000 */
[----:B------:R-:W-:Y:S01]  /*b460*/  ULOP3.LUT UR8, UR4, 0x3fff, URZ, 0xc0, !UPT ;  /* 0x00003fff04087892 */ /* 0x000fe2000f8ec03f */
[----:B------:R-:W-:-:S08]  /*b470*/  UMOV UR9, 0x40000040 ;  /* 0x4000004000097882 */ /* 0x000fd00000000000 */
[----:B------:R-:W-:Y:S01]  /*b480*/  HGMMA.64x64x16.F32 R120, gdesc[UR8].tnspA, R120 ;  /* 0x20e00000087879f0 */ /* 0x000fe20008700878 */
[----:B---3--:R-:W-:-:S05]  /*b490*/  IMAD.X R246, R246, 0x1, R180, P1 ;  /* 0x00000001f6f67824 */ /* 0x008fca00008e06b4 */
[----:B------:R0:W-:Y:S01]  /*b4a0*/  STL [R1+0x1c0], R246 ;  /* 0x0001c0f601007387 */ /* 0x0001e20000100800 */
[-C--:B------:R-:W-:Y:S01]  /*b4b0*/  IADD3 R247, P1, R247, R179.reuse, RZ ;  /* 0x000000b3f7f77210 */ /* 0x080fe20007f3e0ff */
[----:B----4-:R-:W-:Y:S02]  /*b4c0*/  IMAD.X R239, R239, 0x1, R180, P2 ;  /* 0x00000001efef7824 */ /* 0x010fe400010e06b4 */
[----:B0-----:R-:W3:Y:S01]  /*b4d0*/  LDL.LU R246, [R1+0x12c] ;  /* 0x00012c0001f67983 */ /* 0x001ee20000300800 */
[----:B------:R-:W-:-:S03]  /*b4e0*/  IADD3 R204, P2, R204, R179, RZ ;  /* 0x000000b3cccc7210 */ /* 0x000fc60007f5e0ff */
        /* <DEDUP_REMOVED lines=16> */
[----:B------:R-:W-:Y:S01]  /*b5f0*/  UIADD3 UR8, UP0, UR8, 0x80, URZ ;  /* 0x0000008008087890 */ /* 0x000fe2000ff1e03f */
[----:B------:R-:W-:Y:S02]  /*b600*/  IMAD.X R218, R218, 0x1, R180, P1 ;  /* 0x00000001dada7824 */ /* 0x000fe400008e06b4 */
[----:B------:R-:W-:Y:S01]  /*b610*/  STL [R1+0x1a0], R241 ;  /* 0x0001a0f101007387 */ /* 0x000fe20000100800 */
[----:B------:R-:W-:-:S03]  /*b620*/  IADD3 R242, P1, R242, R179, RZ ;  /* 0x000000b3f2f27210 */ /* 0x000fc60007f3e0ff */
[----:B------:R-:W-:Y:S01]  /*b630*/  STL [R1+0x174], R195 ;  /* 0x000174c301007387 */ /* 0x000fe20000100800 */
[----:B------:R-:W-:Y:S01]  /*b640*/  UMOV UR4, URZ ;  /* 0x0000003f00047c82 */ /* 0x000fe20008000000 */
[----:B------:R-:W-:Y:S02]  /*b650*/  IMAD.X R243, R243, 0x1, R180, P2 ;  /* 0x00000001f3f37824 */ /* 0x000fe400010e06b4 */
[----:B------:R-:W-:Y:S01]  /*b660*/  STL [R1+0x198], R194 ;  /* 0x000198c201007387 */ /* 0x000fe20000100800 */
[----:B------:R-:W-:-:S03]  /*b670*/  IADD3 R187, P2, R187, R179, RZ ;  /* 0x000000b3bbbb7210 */ /* 0x000fc60007f5e0ff */
[----:B------:R-:W-:Y:S01]  /*b680*/  STL [R1+0x16c], R217 ;  /* 0x00016cd901007387 */ /* 0x000fe20000100800 */
[----:B------:R-:W-:Y:S01]  /*b690*/  UIADD3.X UR5, UR4, 0x40000040, URZ, UP0, !UPT ;  /* 0x4000004004057890 */ /* 0x000fe200087fe43f */
[----:B------:R-:W-:Y:S02]  /*b6a0*/  IMAD.X R186, R186, 0x1, R180, P3 ;  /* 0x00000001baba7824 */ /* 0x000fe400018e06b4 */
        /* <DEDUP_REMOVED lines=13> */
[----:B------:R-:W-:Y:S01]  /*b780*/  UMOV UR4, UR8 ;  /* 0x0000000800047c82 */ /* 0x000fe20008000000 */
[-C--:B------:R-:W-:Y:S02]  /*b790*/  IADD3 R223, P6, R223, R179.reuse, RZ ;  /* 0x000000b3dfdf7210 */ /* 0x080fe40007fde0ff */
[----:B------:R-:W-:Y:S01]  /*b7a0*/  STL [R1+0x14c], R244 ;  /* 0x00014cf401007387 */ /* 0x000fe20000100800 */
[----:B------:R-:W-:Y:S01]  /*b7b0*/  HGMMA.64x64x16.F32 R120, gdesc[UR4].tnspA, R120 ;  /* 0x20e00000047879f0 */ /* 0x000fe20008700878 */
[----:B------:R-:W-:Y:S02]  /*b7c0*/  IMAD.X R225, R225, 0x1, R180, P1 ;  /* 0x00000001e1e17824 */ /* 0x000fe400008e06b4 */
[----:B------:R-:W-:Y:S04]  /*b7d0*/  STL [R1+0x170], R245 ;  /* 0x000170f501007387 */ /* 0x000fe80000100800 */
[----:B------:R-:W-:Y:S04]  /*b7e0*/  STL [R1+0x144], R182 ;  /* 0x000144b601007387 */ /* 0x000fe80000100800 */
[----:B------:R-:W-:Y:S01]  /*b7f0*/  STL [R1+0x168], R181 ;  /* 0x000168b501007387 */ /* 0x000fe20000100800 */
[----:B------:R-:W-:-:S03]  /*b800*/  IADD3 R192, P1, R192, R179, RZ ;  /* 0x000000b3c0c07210 */ /* 0x000fc60007f3e0ff */
[----:B------:R-:W-:Y:S04]  /*b810*/  STL [R1+0x13c], R223 ;  /* 0x00013cdf01007387 */ /* 0x000fe80000100800 */
[----:B------:R0:W-:Y:S04]  /*b820*/  STL [R1+0x134], R192 ;  /* 0x000134c001007387 */ /* 0x0001e80000100800 */
[----:B0-----:R-:W4:Y:S04]  /*b830*/  LDL.LU R192, [R1+0x124] ;  /* 0x0001240001c07983 */ /* 0x001f280000300800 */
[----:B------:R-:W-:Y:S01]  /*b840*/  STL [R1+0x160], R225 ;  /* 0x000160e101007387 */ /* 0x000fe20000100800 */
[----:B------:R-:W-:-:S09]  /*b850*/  UIADD3.64 UR20, UR4, 0x80, URZ ;  /* 0x0000008004147897 */ /* 0x000fd2000fffe03f */
[----:B------:R-:W-:Y:S01]  /*b860*/  HGMMA.64x64x16.F32 R120, gdesc[UR20].tnspA, R120 ;  /* 0x20e00000147879f0 */ /* 0x000fe20008700878 */
[----:B--2---:R-:W-:-:S05]  /*b870*/  IMAD.X R193, R193, 0x1, R180, P2 ;  /* 0x00000001c1c17824 */ /* 0x004fca00010e06b4 */
[----:B------:R0:W-:Y:S04]  /*b880*/  STL [R1+0x158], R193 ;  /* 0x000158c101007387 */ /* 0x0001e80000100800 */
[----:B0-----:R-:W2:Y:S01]  /*b890*/  LDL.LU R193, [R1+0x148] ;  /* 0x0001480001c17983 */ /* 0x001ea20000300800 */
[----:B------:R-:W-:Y:S02]  /*b8a0*/  UIADD3.64 UR16, UR4, 0x100, URZ ;  /* 0x0000010004107897 */ /* 0x000fe4000fffe03f */
[----:B------:R-:W-:Y:S01]  /*b8b0*/  UIADD3.64 UR8, UR4, 0x380, URZ ;  /* 0x0000038004087897 */ /* 0x000fe2000fffe03f */
[----:B------:R-:W2:Y:S01]  /*b8c0*/  LDL.LU R238, [R1+0x11c] ;  /* 0x00011c0001ee7983 */ /* 0x000ea20000300800 */
[----:B------:R-:W-:Y:S01]  /*b8d0*/  UIADD3.64 UR28, UR4, 0x400, URZ ;  /* 0x00000400041c7897 */ /* 0x000fe2000fffe03f */
[----:B------:R-:W-:Y:S01]  /*b8e0*/  UMOV UR30, UR6 ;  /* 0x00000006001e7c82 */ /* 0x000fe20008000000 */
[----:B------:R-:W-:Y:S01]  /*b8f0*/  UMOV UR31, UR7 ;  /* 0x00000007001f7c82 */ /* 0x000fe20008000000 */
[----:B------:R-:W2:Y:S02]  /*b900*/  LDL.LU R239, [R1+0x140] ;  /* 0x0001400001ef7983 */ /* 0x000ea40000300800 */
[----:B------:R-:W-:Y:S04]  /*b910*/  HGMMA.64x64x16.F32 R120, gdesc[UR16].tnspA, R120 ;  /* 0x20e00000107879f0 */ /* 0x000fe80008700878 */
[----:B------:R-:W-:Y:S01]  /*b920*/  HGMMA.64x64x16.F32 R88, gdesc[UR8].tnspA, R88 ;  /* 0x20e00000085879f0 */ /* 0x000fe20008700858 */
[----:B---3--:R-:W-:-:S05]  /*b930*/  IADD3 R246, P2, R246, R179, RZ ;  /* 0x000000b3f6f67210 */ /* 0x008fca0007f5e0ff */
[----:B------:R0:W-:Y:S04]  /*b940*/  STL [R1+0x12c], R246 ;  /* 0x00012cf601007387 */ /* 0x0001e80000100800 */
[----:B------:R-:W3:Y:S04]  /*b950*/  LDL.LU R204, [R1+0x114] ;  /* 0x0001140001cc7983 */ /* 0x000ee80000300800 */
[----:B------:R-:W3:Y:S01]  /*b960*/  LDL.LU R202, [R1+0x138] ;  /* 0x0001380001ca7983 */ /* 0x000ee20000300800 */
[----:B----4-:R-:W-:Y:S01]  /*b970*/  IMAD.X R247, R247, 0x1, R180, P3 ;  /* 0x00000001f7f77824 */ /* 0x010fe200018e06b4 */
[----:B------:R-:W-:Y:S04]  /*b980*/  HGMMA.64x64x16.F32 R88, gdesc[UR28].tnspA, R88 ;  /* 0x20e000001c5879f0 */ /* 0x000fe80008700858 */
[----:B------:R1:W-:Y:S04]  /*b990*/  STL [R1+0x150], R247 ;  /* 0x000150f701007387 */ /* 0x0003e80000100800 */
[----:B------:R-:W4:Y:S04]  /*b9a0*/  LDL.LU R213, [R1+0x10c] ;  /* 0x00010c0001d57983 */ /* 0x000f280000300800 */
[----:B------:R-:W4:Y:S04]  /*b9b0*/  LDL.LU R215, [R1+0x130] ;  /* 0x0001300001d77983 */ /* 0x000f280000300800 */
[----:B------:R-:W4:Y:S04]  /*b9c0*/  LDL.LU R240, [R1+0x104] ;  /* 0x0001040001f07983 */ /* 0x000f280000300800 */
[----:B------:R-:W4:Y:S04]  /*b9d0*/  LDL.LU R241, [R1+0x128] ;  /* 0x0001280001f17983 */ /* 0x000f280000300800 */
[----:B------:R-:W4:Y:S04]  /*b9e0*/  LDL.LU R195, [R1+0xfc] ;  /* 0x0000fc0001c37983 */ /* 0x000f280000300800 */
[----:B------:R-:W4:Y:S01]  /*b9f0*/  LDL.LU R194, [R1+0x120] ;  /* 0x0001200001c27983 */ /* 0x000f220000300800 */
[----:B------:R-:W-:-:S03]  /*ba00*/  UIADD3.64 UR20, UR4, 0x480, URZ ;  /* 0x0000048004147897 */ /* 0x000fc6000fffe03f */
        /* <DEDUP_REMOVED lines=8> */
[----:B------:R-:W-:-:S03]  /*ba90*/  IADD3 R192, P3, R192, R179, RZ ;  /* 0x000000b3c0c07210 */ /* 0x000fc60007f7e0ff */
[----:B------:R-:W4:Y:S04]  /*baa0*/  LDL.LU R244, [R1+0xd4] ;  /* 0x0000d40001f47983 */ /* 0x000f280000300800 */
[----:B------:R-:W4:Y:S04]  /*bab0*/  LDL.LU R245, [R1+0xf8] ;  /* 0x0000f80001f57983 */ /* 0x000f280000300800 */
[----:B------:R-:W4:Y:S04]  /*bac0*/  LDL.LU R182, [R1+0xcc] ;  /* 0x0000cc0001b67983 */ /* 0x000f280000300800 */
[----:B------:R-:W4:Y:S01]  /*bad0*/  LDL.LU R181, [R1+0xf0] ;  /* 0x0000f00001b57983 */ /* 0x000f220000300800 */
[----:B------:R-:W-:Y:S03]  /*bae0*/  HGMMA.64x64x16.F32 R88, gdesc[UR20].tnspA, R88 ;  /* 0x20e00000145879f0 */ /* 0x000fe60008700858 */
[----:B------:R-:W4:Y:S04]  /*baf0*/  LDL.LU R223, [R1+0xbc] ;  /* 0x0000bc0001df7983 */ /* 0x000f280000300800 */
[----:B------:R-:W4:Y:S04]  /*bb00*/  LDL.LU R225, [R1+0xe8] ;  /* 0x0000e80001e17983 */ /* 0x000f280000300800 */
[----:B0-----:R-:W4:Y:S04]  /*bb10*/  LDL.LU R246, [R1+0x90] ;  /* 0x0000900001f67983 */ /* 0x001f280000300800 */
[----:B-1----:R-:W4:Y:S04]  /*bb20*/  LDL.LU R247, [R1+0xe0] ;  /* 0x0000e00001f77983 */ /* 0x002f280000300800 */
[----:B------:R0:W-:Y:S04]  /*bb30*/  STL [R1+0x124], R192 ;  /* 0x000124c001007387 */ /* 0x0001e80000100800 */
[----:B0-----:R-:W4:Y:S01]  /*bb40*/  LDL.LU R192, [R1+0xd8] ;  /* 0x0000d80001c07983 */ /* 0x001f220000300800 */
[----:B------:R-:W-:-:S02]  /*bb50*/  UIADD3.64 UR16, UR4, 0x500, URZ ;  /* 0x0000050004107897 */ /* 0x000fc4000fffe03f */
[----:B------:R-:W-:-:S07]  /*bb60*/  UIADD3.64 UR8, UR4, 0x780, URZ ;  /* 0x0000078004087897 */ /* 0x000fce000fffe03f */
[----:B------:R-:W-:Y:S04]  /*bb70*/  HGMMA.64x64x16.F32 R88, gdesc[UR16].tnspA, R88 ;  /* 0x20e00000105879f0 */ /* 0x000fe80008700858 */
[----:B------:R-:W-:Y:S01]  /*bb80*/  HGMMA.64x64x16.F32 R56, gdesc[UR8].tnspA, R56 ;  /* 0x20e00000083879f0 */ /* 0x000fe20008700838 */
[----:B--2---:R-:W-:-:S05]  /*bb90*/  IMAD.X R193, R193, 0x1, R180, P4 ;  /* 0x00000001c1c17824 */ /* 0x004fca00020e06b4 */
[----:B------:R0:W-:Y:S04]  /*bba0*/  STL [R1+0x148], R193 ;  /* 0x000148c101007387 */ /* 0x0001e80000100800 */
[----:B0-----:R-:W2:Y:S01]  /*bbb0*/  LDL.LU R193, [R1+0xd0] ;  /* 0x0000d00001c17983 */ /* 0x001ea20000300800 */
[----:B------:R-:W-:Y:S01]  /*bbc0*/  UIADD3.64 UR28, UR4, 0x800, URZ ;  /* 0x00000800041c7897 */ /* 0x000fe2000fffe03f */
[----:B------:R-:W-:Y:S01]  /*bbd0*/  UMOV UR30, UR6 ;  /* 0x00000006001e7c82 */ /* 0x000fe20008000000 */
[----:B------:R-:W-:-:S07]  /*bbe0*/  UMOV UR31, UR7 ;  /* 0x00000007001f7c82 */ /* 0x000fce0008000000 */
[----:B------:R-:W-:Y:S01]  /*bbf0*/  HGMMA.64x64x16.F32 R56, gdesc[UR28].tnspA, R56 ;  /* 0x20e000001c3879f0 */ /* 0x000fe20008700838 */
[----:B------:R-:W-:Y:S01]  /*bc00*/  UIADD3.64 UR20, UR4, 0x880, URZ ;  /* 0x0000088004147897 */ /* 0x000fe2000fffe03f */
[-C--:B------:R-:W-:Y:S01]  /*bc10*/  IADD3 R238, P4, R238, R179.reuse, RZ ;  /* 0x000000b3eeee7210 */ /* 0x080fe20007f9e0ff */
[----:B------:R-:W-:Y:S01]  /*bc20*/  IMAD.X R239, R239, 0x1, R180, P5 ;  /* 0x00000001efef7824 */ /* 0x000fe200028e06b4 */
[----:B---3--:R-:W-:-:S03]  /*bc30*/  IADD3 R204, P5, R204, R179, RZ ;  /* 0x000000b3cccc7210 */ /* 0x008fc60007fbe0ff */
[----:B------:R-:W-:Y:S01]  /*bc40*/  STL [R1+0x11c], R238 ;  /* 0x00011cee01007387 */ /* 0x000fe20000100800 */
[----:B------:R-:W-:-:S03]  /*bc50*/  IMAD.X R202, R202, 0x1, R180, P6 ;  /* 0x00000001caca7824 */ /* 0x000fc600030e06b4 */
[----:B------:R-:W-:Y:S04]  /*bc60*/  STL [R1+0x140], R239 ;  /* 0x000140ef01007387 */ /* 0x000fe80000100800 */
[----:B------:R-:W-:Y:S01]  /*bc70*/  STL [R1+0x114], R204 ;  /* 0x000114cc01007387 */ /* 0x000fe20000100800 */
[----:B------:R-:W-:Y:S01]  /*bc80*/  HGMMA.64x64x16.F32 R56, gdesc[UR20].tnspA, R56 ;  /* 0x20e00000143879f0 */ /* 0x000fe20008700838 */
[-C--:B----4-:R-:W-:Y:S01]  /*bc90*/  IADD3 R213, P6, R213, R179.reuse, RZ ;  /* 0x000000b3d5d57210 */ /* 0x090fe20007fde0ff */
[--C-:B------:R-:W-:Y:S01]  /*bca0*/  IMAD.X R215, R215, 0x1, R180.reuse, P1 ;  /* 0x00000001d7d77824 */ /* 0x100fe200008e06b4 */
[----:B------:R-:W-:Y:S01]  /*bcb0*/  IADD3 R240, P1, R240, R179, RZ ;  /* 0x000000b3f0f07210 */ /* 0x000fe20007f3e0ff */
        /* <DEDUP_REMOVED lines=16> */
[----:B------:R-:W-:Y:S02]  /*bdc0*/  UIADD3.64 UR16, UR4, 0x900, URZ ;  /* 0x0000090004107897 */ /* 0x000fe4000fffe03f */
[----:B------:R-:W-:Y:S01]  /*bdd0*/  STL [R1+0x118], R218 ;  /* 0x000118da01007387 */ /* 0x000fe20000100800 */
[----:B------:R-:W-:Y:S01]  /*bde0*/  IMAD.X R186, R186, 0x1, R180, P6 ;  /* 0x00000001baba7824 */ /* 0x000fe200030e06b4 */
[----:B------:R-:W-:Y:S02]  /*bdf0*/  UIADD3.64 UR8, UR4, 0xb80, URZ ;  /* 0x00000b8004087897 */ /* 0x000fe4000fffe03f */
        /* <DEDUP_REMOVED lines=17> */
[----:B------:R-:W-:Y:S01]  /*bf10*/  IADD3 R246, P4, R246, R179, RZ ;  /* 0x000000b3f6f67210 */ /* 0x000fe20007f9e0ff */
[--C-:B------:R-:W-:Y:S01]  /*bf20*/  IMAD.X R3, R3, 0x1, R180.reuse, P2 ;  /* 0x0000000103037824 */ /* 0x100fe200010e06b4 */
[----:B------:R-:W-:Y:S01]  /*bf30*/  HGMMA.64x64x16.F32 R56, gdesc[UR16].tnspA, R56 ;  /* 0x20e00000103879f0 */ /* 0x000fe20008700838 */
[----:B------:R-:W-:Y:S01]  /*bf40*/  STL [R1+0xf0], R181 ;  /* 0x0000f0b501007387 */ /* 0x000fe20000100800 */
[--C-:B------:R-:W-:Y:S02]  /*bf50*/  IMAD.X R247, R247, 0x1, R180.reuse, P5 ;  /* 0x00000001f7f77824 */ /* 0x100fe400028e06b4 */
[----:B------:R-:W-:Y:S01]  /*bf60*/  HGMMA.64x64x16.F32 R24, gdesc[UR8].tnspA, R24 ;  /* 0x20e00000081879f0 */ /* 0x000fe20008700818 */
[----:B------:R-:W-:Y:S01]  /*bf70*/  STL [R1+0xbc], R223 ;  /* 0x0000bcdf01007387 */ /* 0x000fe20000100800 */
[----:B------:R-:W-:-:S03]  /*bf80*/  IMAD.X R2, R2, 0x1, R180, P3 ;  /* 0x0000000102027824 */ /* 0x000fc600018e06b4 */
[----:B------:R-:W-:Y:S01]  /*bf90*/  STL [R1+0xe8], R225 ;  /* 0x0000e8e101007387 */ /* 0x000fe20000100800 */
[----:B------:R-:W-:-:S03]  /*bfa0*/  IMAD.X R0, R0, 0x1, R180, P4 ;  /* 0x0000000100007824 */ /* 0x000fc600020e06b4 */
[----:B------:R-:W-:Y:S01]  /*bfb0*/  STL [R1+0x90], R246 ;  /* 0x000090f601007387 */ /* 0x000fe20000100800 */
[----:B------:R-:W-:-:S03]  /*bfc0*/  IMAD.X R192, R192, 0x1, R180, P6 ;  /* 0x00000001c0c07824 */ /* 0x000fc600030e06b4 */
[----:B------:R-:W-:Y:S04]  /*bfd0*/  STL [R1+0xe0], R247 ;  /* 0x0000e0f701007387 */ /* 0x000fe80000100800 */
[----:B------:R-:W-:Y:S04]  /*bfe0*/  STL [R1+0xd8], R192 ;  /* 0x0000d8c001007387 */ /* 0x000fe80000100800 */
[----:B------:R0:W-:Y:S01]  /*bff0*/  STL [R1+0xc8], R3 ;  /* 0x0000c80301007387 */ /* 0x0001e20000100800 */
[----:B------:R-:W-:Y:S01]  /*c000*/  UIADD3.64 UR28, UR4, 0xc00, URZ ;  /* 0x00000c00041c7897 */ /* 0x000fe2000fffe03f */
[----:B------:R-:W-:Y:S01]  /*c010*/  UMOV UR30, UR6 ;  /* 0x00000006001e7c82 */ /* 0x000fe20008000000 */
[----:B------:R-:W-:-:S07]  /*c020*/  UMOV UR31, UR7 ;  /* 0x00000007001f7c82 */ /* 0x000fce0008000000 */
[----:B------:R-:W-:Y:S01]  /*c030*/  HGMMA.64x64x16.F32 R24, gdesc[UR28].tnspA, R24 ;  /* 0x20e000001c1879f0 */ /* 0x000fe20008700818 */
[----:B--2---:R-:W-:-:S05]  /*c040*/  IMAD.X R193, R193, 0x1, R180, P1 ;  /* 0x00000001c1c17824 */ /* 0x004fca00008e06b4 */
[----:B------:R-:W-:Y:S04]  /*c050*/  STL [R1+0xd0], R193 ;  /* 0x0000d0c101007387 */ /* 0x000fe80000100800 */
[----:B0-----:R0:W5:Y:S04]  /*c060*/  LDL.LU R3, [R1+0x4c4] ;  /* 0x0004c40001037983 */ /* 0x0011680000300800 */
[----:B------:R1:W-:Y:S04]  /*c070*/  STL [R1+0x98], R2 ;  /* 0x0000980201007387 */ /* 0x0003e80000100800 */
[----:B-1----:R0:W5:Y:S04]  /*c080*/  LDL.LU R2, [R1+0x4c0] ;  /* 0x0004c00001027983 */ /* 0x0021680000300800 */
[----:B------:R1:W-:Y:S04]  /*c090*/  STL [R1+0x60], R0 ;  /* 0x0000600001007387 */ /* 0x0003e80000100800 */
[----:B-1----:R0:W5:Y:S01]  /*c0a0*/  LDL.LU R0, [R1+0x4bc] ;  /* 0x0004bc0001007983 */ /* 0x0021620000300800 */
[----:B------:R-:W-:-:S09]  /*c0b0*/  UIADD3.64 UR20, UR4, 0xc80, URZ ;  /* 0x00000c8004147897 */ /* 0x000fd2000fffe03f */
[----:B------:R-:W-:Y:S01]  /*c0c0*/  HGMMA.64x64x16.F32 R24, gdesc[UR20].tnspA, R24 ;  /* 0x20e00000141879f0 */ /* 0x000fe20008700818 */
[----:B------:R-:W-:Y:S01]  /*c0d0*/  UIADD3.64 UR16, UR4, 0xd00, URZ ;  /* 0x00000d0004107897 */ /* 0x000fe2000fffe03f */
[-C--:B------:R-:W-:Y:S02]  /*c0e0*/  IADD3 R177, P5, R177, R179.reuse, RZ ;  /* 0x000000b3b1b17210 */ /* 0x080fe40007fbe0ff */
[-C--:B------:R-:W-:Y:S02]  /*c0f0*/  IADD3 R176, P6, R176, R179.reuse, RZ ;  /* 0x000000b3b0b07210 */ /* 0x080fe40007fde0ff */
[-C--:B------:R-:W-:Y:S02]  /*c100*/  IADD3 R175, P1, R175, R179.reuse, RZ ;  /* 0x000000b3afaf7210 */ /* 0x080fe40007f3e0ff */
[-C--:B------:R-:W-:Y:S01]  /*c110*/  IADD3 R174, P2, R174, R179.reuse, RZ ;  /* 0x000000b3aeae7210 */ /* 0x080fe20007f5e0ff */
[----:B------:R-:W-:Y:S01]  /*c120*/  VIADD R5, R5, 0x1 ;  /* 0x0000000105057836 */ /* 0x000fe20000000000 */
[-C--:B------:R-:W-:Y:S01]  /*c130*/  IADD3 R188, P0, R188, R179.reuse, RZ ;  /* 0x000000b3bcbc7210 */ /* 0x080fe20007f1e0ff */
[--C-:B------:R-:W-:Y:S01]  /*c140*/  IMAD.X R165, R165, 0x1, R180.reuse, P5 ;  /* 0x00000001a5a57824 */ /* 0x100fe200028e06b4 */
[-C--:B------:R-:W-:Y:S01]  /*c150*/  IADD3 R173, P3, R173, R179.reuse, RZ ;  /* 0x000000b3adad7210 */ /* 0x080fe20007f7e0ff */
[--C-:B------:R-:W-:Y:S01]  /*c160*/  IMAD.X R158, R158, 0x1, R180.reuse, P6 ;  /* 0x000000019e9e7824 */ /* 0x100fe200030e06b4 */
[----:B------:R-:W-:Y:S01]  /*c170*/  IADD3 R172, P4, R172, R179, RZ ;  /* 0x000000b3acac7210 */ /* 0x000fe20007f9e0ff */
[--C-:B------:R-:W-:Y:S01]  /*c180*/  IMAD.X R156, R156, 0x1, R180.reuse, P1 ;  /* 0x000000019c9c7824 */ /* 0x100fe200008e06b4 */
[----:B------:R-:W-:Y:S01]  /*c190*/  HGMMA.64x64x16.F32 R24, gdesc[UR16].tnspA, R24, gsb0 ;  /* 0x20e00000101879f0 */ /* 0x000fe20008000818 */
[--C-:B------:R-:W-:Y:S01]  /*c1a0*/  IMAD.X R154, R154, 0x1, R180.reuse, P2 ;  /* 0x000000019a9a7824 */ /* 0x100fe200010e06b4 */
[----:B------:R-:W-:Y:S01]  /*c1b0*/  IADD3 R171, P5, R171, UR25, RZ ;  /* 0x00000019abab7c10 */ /* 0x000fe2000ffbe0ff */
[----:B------:R-:W-:Y:S01]  /*c1c0*/  IMAD.X R189, R189, 0x1, R180, P0 ;  /* 0x00000001bdbd7824 */ /* 0x000fe200000e06b4 */
[----:B------:R-:W-:-:S02]  /*c1d0*/  IADD3 R170, P6, R170, UR25, RZ ;  /* 0x00000019aaaa7c10 */ /* 0x000fc4000ffde0ff */
[----:B------:R-:W-:Y:S02]  /*c1e0*/  IADD3 R169, P1, R169, UR25, RZ ;  /* 0x00000019a9a97c10 */ /* 0x000fe4000ff3e0ff */
[----:B------:R-:W-:Y:S02]  /*c1f0*/  IADD3 R168, P2, R168, UR25, RZ ;  /* 0x00000019a8a87c10 */ /* 0x000fe4000ff5e0ff */
[----:B------:R-:W-:Y:S01]  /*c200*/  ISETP.NE.U32.AND P0, PT, R5, R183, PT ;  /* 0x000000b70500720c */ /* 0x000fe20003f05070 */
[--C-:B------:R-:W-:Y:S01]  /*c210*/  IMAD.X R152, R152, 0x1, R180.reuse, P3 ;  /* 0x0000000198987824 */ /* 0x100fe200018e06b4 */
[----:B------:R-:W-:Y:S01]  /*c220*/  IADD3.X R20, R20, UR13, RZ, P5, !PT ;  /* 0x0000000d14147c10 */ /* 0x000fe2000affe4ff */
[----:B------:R-:W-:Y:S01]  /*c230*/  IMAD.X R22, R22, 0x1, R180, P4 ;  /* 0x0000000116167824 */ /* 0x000fe200020e06b4 */
[----:B------:R-:W-:Y:S02]  /*c240*/  IADD3.X R18, R18, UR13, RZ, P6, !PT ;  /* 0x0000000d12127c10 */ /* 0x000fe4000b7fe4ff */
[----:B------:R-:W-:-:S02]  /*c250*/  IADD3.X R16, R16, UR13, RZ, P1, !PT ;  /* 0x0000000d10107c10 */ /* 0x000fc40008ffe4ff */
[----:B------:R-:W-:Y:S02]  /*c260*/  IADD3.X R14, R14, UR13, RZ, P2, !PT ;  /* 0x0000000d0e0e7c10 */ /* 0x000fe400097fe4ff */
[----:B------:R-:W-:Y:S02]  /*c270*/  IADD3 R167, P3, R167, UR25, RZ ;  /* 0x00000019a7a77c10 */ /* 0x000fe4000ff7e0ff */
[----:B------:R-:W-:Y:S02]  /*c280*/  IADD3 R166, P4, R166, UR25, RZ ;  /* 0x00000019a6a67c10 */ /* 0x000fe4000ff9e0ff */
[----:B------:R-:W-:Y:S02]  /*c290*/  IADD3 R164, P5, R164, UR25, RZ ;  /* 0x00000019a4a47c10 */ /* 0x000fe4000ffbe0ff */
[----:B------:R-:W-:Y:S02]  /*c2a0*/  IADD3 R163, P6, R163, UR25, RZ ;  /* 0x00000019a3a37c10 */ /* 0x000fe4000ffde0ff */
[----:B------:R-:W-:-:S02]  /*c2b0*/  IADD3 R162, P1, R162, UR25, RZ ;  /* 0x00000019a2a27c10 */ /* 0x000fc4000ff3e0ff */
[----:B------:R-:W-:Y:S02]  /*c2c0*/  IADD3 R161, P2, R161, UR25, RZ ;  /* 0x00000019a1a17c10 */ /* 0x000fe4000ff5e0ff */
[----:B------:R-:W-:Y:S02]  /*c2d0*/  IADD3.X R12, R12, UR13, RZ, P3, !PT ;  /* 0x0000000d0c0c7c10 */ /* 0x000fe40009ffe4ff */
[----:B------:R-:W-:Y:S02]  /*c2e0*/  IADD3.X R11, R11, UR13, RZ, P4, !PT ;  /* 0x0000000d0b0b7c10 */ /* 0x000fe4000a7fe4ff */
[----:B------:R-:W-:Y:S02]  /*c2f0*/  IADD3.X R10, R10, UR13, RZ, P5, !PT ;  /* 0x0000000d0a0a7c10 */ /* 0x000fe4000affe4ff */
        /* <DEDUP_REMOVED lines=14> */
[----:B------:R-:W-:Y:S01]  /*c3e0*/  IADD3.X R13, R13, UR13, RZ, P2, !PT ;  /* 0x0000000d0d0d7c10 */ /* 0x000fe200097fe4ff */
[----:B------:R-:W-:Y:S02]  /*c3f0*/  WARPGROUP.DEPBAR.LE gsb0, 0x0 ;  /* 0x00008000000079c5 */ /* 0x000fe40000010000 */
[----:B0-----:R-:W-:Y:S05]  /*c400*/  @P0 BRA `(.L_x_1) ;  /* 0xffffff7800000947 */ /* 0x001fea000383ffff */
[----:B------:R-:W-:Y:S02]  /*c410*/  F2FP.F16.F32.PACK_AB R7, R55, R119 ;  /* 0x000000773707723e */ /* 0x000fe400000000ff */
[----:B------:R-:W-:Y:S02]  /*c420*/  F2FP.F16.F32.PACK_AB R119, R54, R118 ;  /* 0x000000763677723e */ /* 0x000fe400000000ff */
[----:B------:R-:W-:Y:S02]  /*c430*/  F2FP.F16.F32.PACK_AB R118, R52, R116 ;  /* 0x000000743476723e */ /* 0x000fe400000000ff */
[----:B------:R-:W-:Y:S02]  /*c440*/  F2FP.F16.F32.PACK_AB R116, R84, R148 ;  /* 0x000000945474723e */ /* 0x000fe400000000ff */
[----:B------:R-:W-:Y:S02]  /*c450*/  F2FP.F16.F32.PACK_AB R6, R53, R117 ;  /* 0x000000753506723e */ /* 0x000fe400000000ff */
[----:B------:R-:W-:-:S02]  /*c460*/  F2FP.F16.F32.PACK_AB R84, R81, R145 ;  /* 0x000000915154723e */ /* 0x000fc400000000ff */
        /* <DEDUP_REMOVED lines=57> */
[----:B------:R-:W-:-:S07]  /*c800*/  F2FP.F16.F32.PACK_AB R12, R56, R120 ;  /* 0x00000078380c723e */ /* 0x000fce00000000ff */
.L_x_0:
[----:B------:R-:W0:Y:S01]  /*c810*/  S2R R152, SR_TID.X ;  /* 0x0000000000987919 */ /* 0x000e220000002100 */
[C---:B-----5:R-:W-:Y:S01]  /*c820*/  VIADD R10, R2.reuse, 0x3f ;  /* 0x0000003f020a7836 */ /* 0x060fe20000000000 */
[----:B------:R-:W-:Y:S01]  /*c830*/  ULDC.64 UR4, c[0x0][0x228] ;  /* 0x00008a0000047ab9 */ /* 0x000fe20000000a00 */
[----:B------:R-:W-:Y:S01]  /*c840*/  VIADD R24, R2, 0x1 ;  /* 0x0000000102187836 */ /* 0x000fe20000000000 */
[----:B------:R-:W1:Y:S01]  /*c850*/  LDC R57, c[0x0][0x244] ;  /* 0x00009100ff397b82 */ /* 0x000e620000000800 */
[----:B------:R-:W-:Y:S01]  /*c860*/  ULDC.64 UR8, c[0x0][0x220] ;  /* 0x0000880000087ab9 */ /* 0x000fe20000000a00 */
[----:B------:R-:W-:Y:S01]  /*c870*/  ISETP.GE.AND P2, PT, R10, UR5, PT ;  /* 0x000000050a007c0c */ /* 0x000fe2000bf46270 */
[----:B------:R-:W-:Y:S01]  /*c880*/  VIADD R10, R2, 0x3 ;  /* 0x00000003020a7836 */ /* 0x000fe20000000000 */
[----:B------:R-:W-:Y:S01]  /*c890*/  ISETP.GE.AND P3, PT, R24, UR5, PT ;  /* 0x0000000518007c0c */ /* 0x000fe2000bf66270 */
[----:B------:R-:W-:-:S03]  /*c8a0*/  ULDC UR6, c[0x0][0x248] ;  /* 0x0000920000067ab9 */ /* 0x000fc60000000800 */
[----:B------:R-:W-:Y:S01]  /*c8b0*/  BAR.SYNC.DEFER_BLOCKING 0x0 ;  /* 0x0000000000007b1d */ /* 0x000fe20000010000 */
[----:B------:R-:W-:Y:S02]  /*c8c0*/  ISETP.GE.AND P0, PT, R0, UR4, PT ;  /* 0x0000000400007c0c */ /* 0x000fe4000bf06270 */
[----:B------:R-:W-:Y:S02]  /*c8d0*/  ISETP.GE.AND P1, PT, R10, UR5, PT ;  /* 0x000000050a007c0c */ /* 0x000fe4000bf26270 */
[----:B------:R-:W-:Y:S01]  /*c8e0*/  ISETP.LT.AND P0, PT, R2, UR5, !P0 ;  /* 0x0000000502007c0c */ /* 0x000fe2000c701270 */
[----:B------:R-:W-:Y:S01]  /*c8f0*/  ULDC UR7, c[0x0][0x228] ;  /* 0x00008a0000077ab9 */ /* 0x000fe20000000800 */
[----:B-1----:R-:W-:Y:S02]  /*c900*/  IMAD R53, R0, R57, RZ ;  /* 0x0000003900357224 */ /* 0x002fe400078e02ff */
[C---:B0-----:R-:W-:Y:S01]  /*c910*/  IMAD.SHL.U32 R9, R152.reuse, 0x80, RZ ;  /* 0x0000008098097824 */ /* 0x041fe200078e00ff */
[C---:B------:R-:W-:Y:S01]  /*c920*/  LOP3.LUT R52, R152.reuse, 0xff, RZ, 0xc0, !PT ;  /* 0x000000ff98347812 */ /* 0x040fe200078ec0ff */
[C---:B------:R-:W-:Y:S01]  /*c930*/  IMAD.SHL.U32 R8, R152.reuse, 0x10, RZ ;  /* 0x0000001098087824 */ /* 0x040fe200078e00ff */
[----:B------:R-:W-:Y:S01]  /*c940*/  LEA R54, P4, R53, UR8, 0x1 ;  /* 0x0000000835367c11 */ /* 0x000fe2000f8808ff */
[----:B------:R-:W-:Y:S01]  /*c950*/  IMAD R57, R57, 0x100, R53 ;  /* 0x0000010039397824 */ /* 0x000fe200078e0235 */
[----:B------:R-:W-:Y:S01]  /*c960*/  LOP3.LUT R11, R9, 0x800, RZ, 0xc0, !PT ;  /* 0x00000800090b7812 */ /* 0x000fe200078ec0ff */
[----:B------:R-:W-:Y:S01]  /*c970*/  IMAD.SHL.U32 R9, R152, 0x8, RZ ;  /* 0x0000000898097824 */ /* 0x000fe200078e00ff */
[----:B------:R-:W-:-:S02]  /*c980*/  LOP3.LUT R8, R8, 0xf0, RZ, 0xc0, !PT ;  /* 0x000000f008087812 */ /* 0x000fc400078ec0ff */
[----:B------:R-:W-:Y:S02]  /*c990*/  LEA R52, R52, UR12, 0x4 ;  /* 0x0000000c34347c11 */ /* 0x000fe4000f8e20ff */
[----:B------:R-:W-:Y:S01]  /*c9a0*/  IADD3 R8, R11, UR12, R8 ;  /* 0x0000000c0b087c10 */ /* 0x000fe2000fffe008 */
[C---:B------:R-:W-:Y:S01]  /*c9b0*/  VIADD R11, R2.reuse, 0x2 ;  /* 0x00000002020b7836 */ /* 0x040fe20000000000 */
[----:B------:R-:W-:Y:S02]  /*c9c0*/  LOP3.LUT R9, R9, 0x700, RZ, 0xc0, !PT ;  /* 0x0000070009097812 */ /* 0x000fe400078ec0ff */
[----:B------:R-:W-:Y:S01]  /*c9d0*/  LEA.HI.X.SX32 R55, R53, UR9, 0x1, P4 ;  /* 0x0000000935377c11 */ /* 0x000fe2000a0f0eff */
[C---:B------:R-:W-:Y:S01]  /*c9e0*/  VIADD R53, R2.reuse, 0x4 ;  /* 0x0000000402357836 */ /* 0x040fe20000000000 */
[----:B------:R-:W-:Y:S01]  /*c9f0*/  ISETP.GE.AND P6, PT, R11, UR5, PT ;  /* 0x000000050b007c0c */ /* 0x000fe2000bfc6270 */
[----:B------:R-:W-:Y:S01]  /*ca00*/  IMAD.IADD R88, R9, 0x1, R8 ;  /* 0x0000000109587824 */ /* 0x000fe200078e0208 */
[----:B------:R-:W-:-:S02]  /*ca10*/  ISETP.GE.AND P4, PT, R2, UR5, PT ;  /* 0x0000000502007c0c */ /* 0x000fc4000bf86270 */
[----:B------:R-:W-:Y:S01]  /*ca20*/  LEA R56, P5, R57, UR8, 0x1 ;  /* 0x0000000839387c11 */ /* 0x000fe2000f8a08ff */
[----:B------:R-:W-:Y:S01]  /*ca30*/  ULDC UR8, c[0x0][0x228] ;  /* 0x00008a0000087ab9 */ /* 0x000fe20000000800 */
[----:B------:R-:W-:Y:S01]  /*ca40*/  STSM.16.M88.4 [R88], R12 ;  /* 0x0000000c58007844 */ /* 0x000fe20000000200 */
[----:B------:R-:W-:Y:S01]  /*ca50*/  BAR.SYNC.DEFER_BLOCKING 0x0 ;  /* 0x0000000000007b1d */ /* 0x000fe20000010000 */
[----:B------:R-:W-:Y:S02]  /*ca60*/  ISETP.LT.AND P4, PT, R3, UR4, !P4 ;  /* 0x0000000403007c0c */ /* 0x000fe4000e781270 */
[----:B------:R-:W-:Y:S02]  /*ca70*/  LEA.HI.X.SX32 R57, R57, UR9, 0x1, P5 ;  /* 0x0000000939397c11 */ /* 0x000fe4000a8f0eff */
[----:B------:R-:W-:Y:S01]  /*ca80*/  ISETP.LT.AND P5, PT, R0, UR4, !P3 ;  /* 0x0000000400007c0c */ /* 0x000fe2000dfa1270 */
[----:B------:R-:W-:Y:S01]  /*ca90*/  ULDC UR9, c[0x0][0x228] ;  /* 0x00008a0000097ab9 */ /* 0x000fe20000000800 */
[----:B------:R-:W-:Y:S01]  /*caa0*/  ISETP.LT.AND P3, PT, R3, UR4, !P3 ;  /* 0x0000000403007c0c */ /* 0x000fe2000df61270 */
[----:B------:R-:W-:Y:S01]  /*cab0*/  LDS.128 R72, [R52] ;  /* 0x0000000034487984 */ /* 0x000fe20000000c00 */
[----:B------:R-:W-:Y:S06]  /*cac0*/  BAR.SYNC.DEFER_BLOCKING 0x0 ;  /* 0x0000000000007b1d */ /* 0x000fec0000010000 */
[----:B------:R-:W-:Y:S02]  /*cad0*/  STSM.16.M88.4 [R88], R16 ;  /* 0x0000001058007844 */ /* 0x000fe40000000200 */
[----:B------:R-:W-:Y:S06]  /*cae0*/  BAR.SYNC.DEFER_BLOCKING 0x0 ;  /* 0x0000000000007b1d */ /* 0x000fec0000010000 */
[----:B------:R-:W0:Y:S02]  /*caf0*/  LDS.128 R68, [R52] ;  /* 0x0000000034447984 */ /* 0x000e240000000c00 */
[----:B------:R-:W-:Y:S06]  /*cb00*/  BAR.SYNC.DEFER_BLOCKING 0x0 ;  /* 0x0000000000007b1d */ /* 0x000fec0000010000 */
[----:B------:R-:W-:Y:S02]  /*cb10*/  STSM.16.M88.4 [R88], R20 ;  /* 0x0000001458007844 */ /* 0x000fe40000000200 */
[----:B------:R-:W-:Y:S06]  /*cb20*/  BAR.SYNC.DEFER_BLOCKING 0x0 ;  /* 0x0000000000007b1d */ /* 0x000fec0000010000 */
[----:B------:R-:W1:Y:S02]  /*cb30*/  LDS.128 R64, [R52] ;  /* 0x0000000034407984 */ /* 0x000e640000000c00 */
[----:B------:R-:W-:Y:S06]  /*cb40*/  BAR.SYNC.DEFER_BLOCKING 0x0 ;  /* 0x0000000000007b1d */ /* 0x000fec0000010000 */
[----:B------:R-:W-:Y:S02]  /*cb50*/  STSM.16.M88.4 [R88], R36 ;  /* 0x0000002458007844 */ /* 0x000fe40000000200 */
[----:B------:R-:W-:Y:S06]  /*cb60*/  BAR.SYNC.DEFER_BLOCKING 0x0 ;  /* 0x0000000000007b1d */ /* 0x000fec0000010000 */
[----:B------:R-:W2:Y:S02]  /*cb70*/  LDS.128 R60, [R52] ;  /* 0x00000000343c7984 */ /* 0x000ea40000000c00 */
[----:B------:R-:W-:Y:S06]  /*cb80*/  BAR.SYNC.DEFER_BLOCKING 0x0 ;  /* 0x0000000000007b1d */ /* 0x000fec0000010000 */
[----:B------:R-:W-:Y:S02]  /*cb90*/  STSM.16.M88.4 [R88], R96 ;  /* 0x0000006058007844 */ /* 0x000fe40000000200 */
[----:B------:R-:W-:Y:S06]  /*cba0*/  BAR.SYNC.DEFER_BLOCKING 0x0 ;  /* 0x0000000000007b1d */ /* 0x000fec0000010000 */
[----:B------:R-:W3:Y:S02]  /*cbb0*/  LDS.128 R16, [R52] ;  /* 0x0000000034107984 */ /* 0x000ee40000000c00 */
[----:B------:R-:W-:Y:S06]  /*cbc0*/  BAR.SYNC.DEFER_BLOCKING 0x0 ;  /* 0x0000000000007b1d */ /* 0x000fec0000010000 */
[----:B------:R-:W-:Y:S02]  /*cbd0*/  STSM.16.M88.4 [R88], R100 ;  /* 0x0000006458007844 */ /* 0x000fe40000000200 */
[----:B------:R-:W-:Y:S06]  /*cbe0*/  BAR.SYNC.DEFER_BLOCKING 0x0 ;  /* 0x0000000000007b1d */ /* 0x000fec0000010000 */
[----:B------:R-:W4:Y:S02]  /*cbf0*/  LDS.128 R12, [R52] ;  /* 0x00000000340c7984 */ /* 0x000f240000000c00 */
        /* <DEDUP_REMOVED lines=11> */
[----:B------:R-:W-:Y:S02]  /*ccb0*/  LDS.128 R24, [R52] ;  /* 0x0000000034187984 */ /* 0x000fe40000000c00 */
[----:B------:R-:W-:Y:S06]  /*ccc0*/  BAR.SYNC.DEFER_BLOCKING 0x0 ;  /* 0x0000000000007b1d */ /* 0x000fec0000010000 */
[----:B------:R0:W-:Y:S02]  /*ccd0*/  STSM.16.M88.4 [R88], R76 ;  /* 0x0000004c58007844 */ /* 0x0001e40000000200 */
[----:B------:R-:W-:Y:S01]  /*cce0*/  BAR.SYNC.DEFER_BLOCKING 0x0 ;  /* 0x0000000000007b1d */ /* 0x000fe20000010000 */
[----:B0-----:R-:W-:Y:S01]  /*ccf0*/  IMAD R77, R2, UR6, RZ ;  /* 0x00000006024d7c24 */ /* 0x001fe2000f8e02ff */
[----:B------:R-:W-:-:S03]  /*cd00*/  PRMT R78, R68, 0x7632, R78 ;  /* 0x00007632444e7816 */ /* 0x000fc6000000004e */
[----:B------:R-:W-:-:S04]  /*cd10*/  IMAD.WIDE R58, R77, 0x2, R54 ;  /* 0x000000024d3a7825 */ /* 0x000fc800078e0236 */
[C---:B------:R-:W-:Y:S01]  /*cd20*/  VIADD R79, R77.reuse, UR6 ;  /* 0x000000064d4f7c36 */ /* 0x040fe20008000000 */
[----:B------:R-:W0:Y:S01]  /*cd30*/  LDS.128 R28, [R52] ;  /* 0x00000000341c7984 */ /* 0x000e220000000c00 */
[----:B------:R-:W-:Y:S06]  /*cd40*/  BAR.SYNC.DEFER_BLOCKING 0x0 ;  /* 0x0000000000007b1d */ /* 0x000fec0000010000 */
[----:B------:R-:W-:Y:S02]  /*cd50*/  STSM.16.M88.4 [R88], R44 ;  /* 0x0000002c58007844 */ /* 0x000fe40000000200 */
[----:B------:R-:W-:Y:S06]  /*cd60*/  BAR.SYNC.DEFER_BLOCKING 0x0 ;  /* 0x0000000000007b1d */ /* 0x000fec0000010000 */
[----:B------:R-:W0:Y:S02]  /*cd70*/  LDS.128 R32, [R52] ;  /* 0x0000000034207984 */ /* 0x000e240000000c00 */
        /* <DEDUP_REMOVED lines=15> */
[----:B------:R-:W-:Y:S02]  /*ce70*/  LDS.128 R48, [R52] ;  /* 0x0000000034307984 */ /* 0x000fe40000000c00 */
[----:B------:R-:W-:Y:S06]  /*ce80*/  BAR.SYNC.DEFER_BLOCKING 0x0 ;  /* 0x0000000000007b1d */ /* 0x000fec0000010000 */
[----:B------:R1:W-:Y:S02]  /*ce90*/  STSM.16.M88.4 [R88], R4 ;  /* 0x0000000458007844 */ /* 0x0003e40000000200 */
[----:B------:R-:W-:Y:S01]  /*cea0*/  BAR.SYNC.DEFER_BLOCKING 0x0 ;  /* 0x0000000000007b1d */ /* 0x000fe20000010000 */
[----:B-1----:R-:W-:-:S04]  /*ceb0*/  IMAD.WIDE R4, R77, 0x2, R56 ;  /* 0x000000024d047825 */ /* 0x002fc800078e0238 */
[----:B------:R-:W-:-:S04]  /*cec0*/  IMAD.WIDE R6, R79, 0x2, R54 ;  /* 0x000000024f067825 */ /* 0x000fc800078e0236 */
[C---:B------:R-:W-:Y:S01]  /*ced0*/  IMAD.WIDE R76, R79.reuse, 0x2, R56 ;  /* 0x000000024f4c7825 */ /* 0x040fe200078e0238 */
[----:B------:R1:W-:Y:S03]  /*cee0*/  @P0 STG.E.U16 desc[UR14][R58.64], R72 ;  /* 0x000000483a000986 */ /* 0x0003e6000c10150e */
[----:B------:R-:W-:Y:S01]  /*cef0*/  VIADD R79, R79, UR6 ;  /* 0x000000064f4f7c36 */ /* 0x000fe20008000000 */
[----:B------:R-:W-:Y:S01]  /*cf00*/  ISETP.GE.AND P0, PT, R53, UR5, PT ;  /* 0x0000000535007c0c */ /* 0x000fe2000bf06270 */
[----:B------:R-:W-:Y:S02]  /*cf10*/  VIADD R53, R2, 0x6 ;  /* 0x0000000602357836 */ /* 0x000fe40000000000 */
[----:B------:R-:W-:Y:S01]  /*cf20*/  VIADD R81, R79, UR6 ;  /* 0x000000064f517c36 */ /* 0x000fe20008000000 */
[----:B-1----:R-:W-:Y:S01]  /*cf30*/  PRMT R59, R72, 0x7632, R59 ;  /* 0x00007632483b7816 */ /* 0x002fe2000000003b */
[----:B------:R-:W-:-:S04]  /*cf40*/  VIADD R72, R2, 0x5 ;  /* 0x0000000502487836 */ /* 0x000fc80000000000 */
[----:B------:R1:W-:Y:S01]  /*cf50*/  @P4 STG.E.U16 desc[UR14][R4.64], R59 ;  /* 0x0000003b04004986 */ /* 0x0003e2000c10150e */
[C---:B------:R-:W-:Y:S02]  /*cf60*/  ISETP.LT.AND P4, PT, R0.reuse, UR4, !P6 ;  /* 0x0000000400007c0c */ /* 0x040fe4000f781270 */
[C---:B------:R-:W-:Y:S01]  /*cf70*/  ISETP.LT.AND P6, PT, R3.reuse, UR4, !P6 ;  /* 0x0000000403007c0c */ /* 0x040fe2000f7c1270 */
[----:B------:R2:W-:Y:S01]  /*cf80*/  @P5 STG.E.U16 desc[UR14][R6.64], R68 ;  /* 0x0000004406005986 */ /* 0x0005e2000c10150e */
[----:B------:R-:W-:Y:S02]  /*cf90*/  ISETP.LT.AND P5, PT, R0, UR4, !P1 ;  /* 0x0000000400007c0c */ /* 0x000fe4000cfa1270 */
[----:B------:R-:W-:Y:S01]  /*cfa0*/  ISETP.LT.AND P1, PT, R3, UR4, !P1 ;  /* 0x0000000403007c0c */ /* 0x000fe2000cf21270 */
[----:B------:R3:W-:Y:S01]  /*cfb0*/  @P3 STG.E.U16 desc[UR14][R76.64], R78 ;  /* 0x0000004e4c003986 */ /* 0x0007e2000c10150e */
[----:B------:R-:W-:Y:S01]  /*cfc0*/  ISETP.GE.AND P3, PT, R72, UR5, PT ;  /* 0x0000000548007c0c */ /* 0x000fe2000bf66270 */
[----:B-1----:R-:W-:-:S04]  /*cfd0*/  IMAD.WIDE R58, R79, 0x2, R54 ;  /* 0x000000024f3a7825 */ /* 0x002fc800078e0236 */
[----:B------:R-:W-:Y:S01]  /*cfe0*/  IMAD.WIDE R4, R79, 0x2, R56 ;  /* 0x000000024f047825 */ /* 0x000fe200078e0238 */
[----:B------:R-:W-:Y:S01]  /*cff0*/  PRMT R79, R73, 0x7632, R79 ;  /* 0x00007632494f7816 */ /* 0x000fe2000000004f */
[----:B------:R1:W-:Y:S01]  /*d000*/  @P4 STG.E.U16 desc[UR14][R58.64], R73 ;  /* 0x000000493a004986 */ /* 0x0003e2000c10150e */
[----:B------:R-:W-:Y:S01]  /*d010*/  ISETP.GE.AND P4, PT, R53, UR5, PT ;  /* 0x0000000535007c0c */ /* 0x000fe2000bf86270 */
[C---:B--2---:R-:W-:Y:S01]  /*d020*/  IMAD.WIDE R6, R81.reuse, 0x2, R54 ;  /* 0x0000000251067825 */ /* 0x044fe200078e0236 */
[----:B---3--:R-:W-:Y:S01]  /*d030*/  PRMT R76, R74, 0x7632, R76 ;  /* 0x000076324a4c7816 */ /* 0x008fe2000000004c */
[----:B------:R-:W-:Y:S01]  /*d040*/  @P6 STG.E.U16 desc[UR14][R4.64], R79 ;  /* 0x0000004f04006986 */ /* 0x000fe2000c10150e */
[----:B------:R-:W-:Y:S01]  /*d050*/  ISETP.LT.AND P6, PT, R0, UR4, !P0 ;  /* 0x0000000400007c0c */ /* 0x000fe2000c7c1270 */
[----:B------:R-:W-:Y:S01]  /*d060*/  VIADD R77, R81, UR6 ;  /* 0x00000006514d7c36 */ /* 0x000fe20008000000 */
[----:B------:R-:W-:Y:S01]  /*d070*/  ISETP.LT.AND P0, PT, R3, UR4, !P0 ;  /* 0x0000000403007c0c */ /* 0x000fe2000c701270 */
[----:B------:R2:W-:Y:S01]  /*d080*/  @P5 STG.E.U16 desc[UR14][R6.64], R69 ;  /* 0x0000004506005986 */ /* 0x0005e2000c10150e */
[----:B------:R-:W-:-:S02]  /*d090*/  VIADD R68, R2, 0x7 ;  /* 0x0000000702447836 */ /* 0x000fc40000000000 */
[----:B------:R-:W-:Y:S02]  /*d0a0*/  VIADD R53, R2, 0x8 ;  /* 0x0000000802357836 */ /* 0x000fe40000000000 */
[----:B-1----:R-:W-:Y:S01]  /*d0b0*/  IMAD.WIDE R58, R81, 0x2, R56 ;  /* 0x00000002513a7825 */ /* 0x002fe200078e0238 */
[----:B------:R-:W-:-:S03]  /*d0c0*/  ISETP.GE.AND P5, PT, R68, UR5, PT ;  /* 0x0000000544007c0c */ /* 0x000fc6000bfa6270 */
[----:B------:R-:W-:Y:S01]  /*d0d0*/  IMAD.WIDE R72, R77, 0x2, R54 ;  /* 0x000000024d487825 */ /* 0x000fe200078e0236 */
[----:B--2---:R-:W-:-:S03]  /*d0e0*/  PRMT R7, R69, 0x7632, R7 ;  /* 0x0000763245077816 */ /* 0x004fc60000000007 */
[C-C-:B------:R-:W-:Y:S02]  /*d0f0*/  IMAD.WIDE R4, R77.reuse, 0x2, R56.reuse ;  /* 0x000000024d047825 */ /* 0x140fe400078e0238 */
[----:B------:R1:W-:Y:S02]  /*d100*/  @P1 STG.E.U16 desc[UR14][R58.64], R7 ;  /* 0x000000073a001986 */ /* 0x0003e4000c10150e */
[----:B------:R-:W-:Y:S01]  /*d110*/  VIADD R77, R77, UR6 ;  /* 0x000000064d4d7c36 */ /* 0x000fe20008000000 */
[----:B------:R-:W-:Y:S01]  /*d120*/  ISETP.GE.AND P1, PT, R53, UR5, PT ;  /* 0x0000000535007c0c */ /* 0x000fe2000bf26270 */
[----:B------:R-:W-:Y:S01]  /*d130*/  VIADD R53, R2, 0x9 ;  /* 0x0000000902357836 */ /* 0x000fe20000000000 */
[----:B------:R2:W-:Y:S01]  /*d140*/  @P6 STG.E.U16 desc[UR14][R72.64], R74 ;  /* 0x0000004a48006986 */ /* 0x0005e2000c10150e */
[C---:B------:R-:W-:Y:S01]  /*d150*/  ISETP.LT.AND P6, PT, R0.reuse, UR4, !P4 ;  /* 0x0000000400007c0c */ /* 0x040fe2000e7c1270 */
[----:B------:R-:W-:Y:S01]  /*d160*/  VIADD R79, R77, UR6 ;  /* 0x000000064d4f7c36 */ /* 0x000fe20008000000 */
[----:B------:R-:W-:Y:S01]  /*d170*/  ISETP.LT.AND P4, PT, R3, UR4, !P4 ;  /* 0x0000000403007c0c */ /* 0x000fe2000e781270 */
[----:B------:R3:W-:Y:S01]  /*d180*/  @P0 STG.E.U16 desc[UR14][R4.64], R76 ;  /* 0x0000004c04000986 */ /* 0x0007e2000c10150e */
[----:B------:R-:W-:Y:S01]  /*d190*/  ISETP.LT.AND P0, PT, R0, UR4, !P3 ;  /* 0x0000000400007c0c */ /* 0x000fe2000df01270 */
[----:B------:R-:W-:Y:S01]  /*d1a0*/  IMAD.WIDE R68, R79, 0x2, R56 ;  /* 0x000000024f447825 */ /* 0x000fe200078e0238 */
[----:B------:R-:W-:-:S03]  /*d1b0*/  ISETP.LT.AND P3, PT, R3, UR4, !P3 ;  /* 0x0000000403007c0c */ /* 0x000fc6000df61270 */
[----:B-1----:R-:W-:Y:S01]  /*d1c0*/  IMAD.WIDE R6, R77, 0x2, R54 ;  /* 0x000000024d067825 */ /* 0x002fe200078e0236 */
[----:B--2---:R-:W-:-:S03]  /*d1d0*/  PRMT R74, R70, 0x7632, R74 ;  /* 0x00007632464a7816 */ /* 0x004fc6000000004a */
[----:B------:R-:W-:Y:S01]  /*d1e0*/  IMAD.WIDE R58, R77, 0x2, R56 ;  /* 0x000000024d3a7825 */ /* 0x000fe200078e0238 */
[----:B------:R-:W-:-:S03]  /*d1f0*/  PRMT R77, R75, 0x7632, R77 ;  /* 0x000076324b4d7816 */ /* 0x000fc6000000004d */
[--C-:B---3--:R-:W-:Y:S01]  /*d200*/  IMAD.WIDE R4, R79, 0x2, R54.reuse ;  /* 0x000000024f047825 */ /* 0x108fe200078e0236 */
[----:B------:R1:W-:Y:S01]  /*d210*/  @P0 STG.E.U16 desc[UR14][R6.64], R70 ;  /* 0x0000004606000986 */ /* 0x0003e2000c10150e */
[----:B------:R-:W-:Y:S02]  /*d220*/  ISETP.GE.AND P0, PT, R53, UR5, PT ;  /* 0x0000000535007c0c */ /* 0x000fe4000bf06270 */
[----:B------:R-:W-:Y:S01]  /*d230*/  VIADD R79, R79, UR6 ;  /* 0x000000064f4f7c36 */ /* 0x000fe20008000000 */
[----:B------:R2:W-:Y:S01]  /*d240*/  @P3 STG.E.U16 desc[UR14][R58.64], R74 ;  /* 0x0000004a3a003986 */ /* 0x0005e2000c10150e */
[----:B------:R-:W-:Y:S01]  /*d250*/  ISETP.LT.AND P3, PT, R0, UR4, !P5 ;  /* 0x0000000400007c0c */ /* 0x000fe2000ef61270 */
[----:B------:R-:W-:Y:S01]  /*d260*/  VIADD R72, R2, 0xa ;  /* 0x0000000a02487836 */ /* 0x000fe20000000000 */
[----:B------:R-:W-:Y:S01]  /*d270*/  ISETP.LT.AND P5, PT, R3, UR4, !P5 ;  /* 0x0000000403007c0c */ /* 0x000fe2000efa1270 */
[----:B------:R3:W-:Y:S01]  /*d280*/  @P6 STG.E.U16 desc[UR14][R4.64], R75 ;  /* 0x0000004b04006986 */ /* 0x0007e2000c10150e */
[----:B------:R-:W-:Y:S01]  /*d290*/  ISETP.LT.AND P6, PT, R0, UR4, !P1 ;  /* 0x0000000400007c0c */ /* 0x000fe2000cfc1270 */
[----:B------:R-:W-:Y:S01]  /*d2a0*/  VIADD R73, R79, UR6 ;  /* 0x000000064f497c36 */ /* 0x000fe20008000000 */
[----:B------:R-:W-:Y:S01]  /*d2b0*/  ISETP.LT.AND P1, PT, R3, UR4, !P1 ;  /* 0x0000000403007c0c */ /* 0x000fe2000cf21270 */
[----:B------:R4:W-:Y:S01]  /*d2c0*/  @P4 STG.E.U16 desc[UR14][R68.64], R77 ;  /* 0x0000004d44004986 */ /* 0x0009e2000c10150e */
[----:B-1----:R-:W-:Y:S01]  /*d2d0*/  IMAD.WIDE R6, R79, 0x2, R54 ;  /* 0x000000024f067825 */ /* 0x002fe200078e0236 */
[----:B------:R-:W-:-:S03]  /*d2e0*/  ISETP.GE.AND P4, PT, R72, UR5, PT ;  /* 0x0000000548007c0c */ /* 0x000fc6000bf86270 */
[----:B--2---:R-:W-:Y:S01]  /*d2f0*/  IMAD.WIDE R58, R73, 0x2, R54 ;  /* 0x00000002493a7825 */ /* 0x004fe200078e0236 */
[----:B------:R-:W-:Y:S03]  /*d300*/  @P3 STG.E.U16 desc[UR14][R6.64], R71 ;  /* 0x0000004706003986 */ /* 0x000fe6000c10150e */
[----:B---3--:R-:W-:Y:S01]  /*d310*/  IMAD.WIDE R4, R79, 0x2, R56 ;  /* 0x000000024f047825 */ /* 0x008fe200078e0238 */
[----:B----4-:R-:W-:-:S03]  /*d320*/  PRMT R69, R71, 0x7632, R69 ;  /* 0x0000763247457816 */ /* 0x010fc60000000045 */
[----:B------:R-:W-:Y:S02]  /*d330*/  VIADD R53, R2, 0xb ;  /* 0x0000000b02357836 */ /* 0x000fe40000000000 */
[----:B------:R1:W-:Y:S01]  /*d340*/  @P5 STG.E.U16 desc[UR14][R4.64], R69 ;  /* 0x0000004504005986 */ /* 0x0003e2000c10150e */
[C---:B------:R-:W-:Y:S02]  /*d350*/  ISETP.LT.AND P5, PT, R0.reuse, UR4, !P0 ;  /* 0x0000000400007c0c */ /* 0x040fe4000c7a1270 */
[----:B------:R-:W-:Y:S01]  /*d360*/  ISETP.LT.AND P0, PT, R3, UR4, !P0 ;  /* 0x0000000403007c0c */ /* 0x000fe2000c701270 */
[----:B------:R2:W-:Y:S01]  /*d370*/  @P6 STG.E.U16 desc[UR14][R58.64], R64 ;  /* 0x000000403a006986 */ /* 0x0005e2000c10150e */
[----:B------:R-:W-:Y:S02]  /*d380*/  ISETP.LT.AND P6, PT, R0, UR4, !P4 ;  /* 0x0000000400007c0c */ /* 0x000fe4000e7c1270 */
[----:B------:R-:W-:Y:S01]  /*d390*/  ISETP.GE.AND P3, PT, R53, UR5, PT ;  /* 0x0000000535007c0c */ /* 0x000fe2000bf66270 */
[----:B------:R-:W-:Y:S01]  /*d3a0*/  VIADD R53, R2, 0xc ;  /* 0x0000000c02357836 */ /* 0x000fe20000000000 */
[----:B------:R-:W-:Y:S01]  /*d3b0*/  ISETP.LT.AND P4, PT, R3, UR4, !P4 ;  /* 0x0000000403007c0c */ /* 0x000fe2000e781270 */
[----:B-1----:R-:W-:Y:S01]  /*d3c0*/  IMAD.WIDE R68, R73, 0x2, R56 ;  /* 0x0000000249447825 */ /* 0x002fe200078e0238 */
[----:B------:R-:W-:-:S03]  /*d3d0*/  PRMT R5, R64, 0x7632, R5 ;  /* 0x0000763240057816 */ /* 0x000fc60000000005 */
[----:B------:R-:W-:Y:S01]  /*d3e0*/  VIADD R73, R73, UR6 ;  /* 0x0000000649497c36 */ /* 0x000fe20008000000 */
[----:B--2---:R-:W-:Y:S01]  /*d3f0*/  PRMT R64, R60, 0x7632, R64 ;  /* 0x000076323c407816 */ /* 0x004fe20000000040 */
[----:B------:R1:W-:Y:S01]  /*d400*/  @P1 STG.E.U16 desc[UR14][R68.64], R5 ;  /* 0x0000000544001986 */ /* 0x0003e2000c10150e */
[----:B------:R-:W-:Y:S01]  /*d410*/  ISETP.GE.AND P1, PT, R53, UR5, PT ;  /* 0x0000000535007c0c */ /* 0x000fe2000bf26270 */
[C---:B------:R-:W-:Y:S02]  /*d420*/  VIADD R71, R73.reuse, UR6 ;  /* 0x0000000649477c36 */ /* 0x040fe40008000000 */
[----:B------:R-:W-:-:S04]  /*d430*/  IMAD.WIDE R6, R73, 0x2, R56 ;  /* 0x0000000249067825 */ /* 0x000fc800078e0238 */
[----:B------:R-:W-:-:S04]  /*d440*/  IMAD.WIDE R58, R71, 0x2, R54 ;  /* 0x00000002473a7825 */ /* 0x000fc800078e0236 */
[----:B-1----:R-:W-:-:S04]  /*d450*/  IMAD.WIDE R4, R73, 0x2, R54 ;  /* 0x0000000249047825 */ /* 0x002fc800078e0236 */
[C---:B------:R-:W-:Y:S01]  /*d460*/  VIADD R73, R71.reuse, UR6 ;  /* 0x0000000647497c36 */ /* 0x040fe20008000000 */
[----:B------:R1:W-:Y:S01]  /*d470*/  @P5 STG.E.U16 desc[UR14][R4.64], R60 ;  /* 0x0000003c04005986 */ /* 0x0003e2000c10150e */
[----:B------:R-:W-:-:S03]  /*d480*/  IMAD.WIDE R68, R71, 0x2, R56 ;  /* 0x0000000247447825 */ /* 0x000fc600078e0238 */
[----:B------:R2:W-:Y:S01]  /*d490*/  @P0 STG.E.U16 desc[UR14][R6.64], R64 ;  /* 0x0000004006000986 */ /* 0x0005e2000c10150e */
[C---:B------:R-:W-:Y:S01]  /*d4a0*/  ISETP.LT.AND P0, PT, R0.reuse, UR4, !P1 ;  /* 0x0000000400007c0c */ /* 0x040fe2000cf01270 */
[----:B------:R-:W-:Y:S01]  /*d4b0*/  IMAD.WIDE R70, R73, 0x2, R56 ;  /* 0x0000000249467825 */ /* 0x000fe200078e0238 */
[C---:B------:R-:W-:Y:S01]  /*d4c0*/  ISETP.LT.AND P1, PT, R3.reuse, UR4, !P1 ;  /* 0x0000000403007c0c */ /* 0x040fe2000cf21270 */
[----:B------:R3:W-:Y:S01]  /*d4d0*/  @P6 STG.E.U16 desc[UR14][R58.64], R65 ;  /* 0x000000413a006986 */ /* 0x0007e2000c10150e */
[----:B------:R-:W-:Y:S01]  /*d4e0*/  ISETP.LT.AND P6, PT, R0, UR4, !P3 ;  /* 0x0000000400007c0c */ /* 0x000fe2000dfc1270 */
[----:B------:R-:W-:Y:S01]  /*d4f0*/  VIADD R53, R2, 0xd ;  /* 0x0000000d02357836 */ /* 0x000fe20000000000 */
[----:B------:R-:W-:Y:S01]  /*d500*/  ISETP.LT.AND P3, PT, R3, UR4, !P3 ;  /* 0x0000000403007c0c */ /* 0x000fe2000df61270 */
[----:B-1----:R-:W-:-:S03]  /*d510*/  IMAD.WIDE R4, R73, 0x2, R54 ;  /* 0x0000000249047825 */ /* 0x002fc600078e0236 */
[----:B------:R-:W-:Y:S01]  /*d520*/  ISETP.GE.AND P5, PT, R53, UR5, PT ;  /* 0x0000000535007c0c */ /* 0x000fe2000bfa6270 */
[----:B------:R-:W-:Y:S01]  /*d530*/  VIADD R73, R73, UR6 ;  /* 0x0000000649497c36 */ /* 0x000fe20008000000 */
[----:B--2---:R-:W-:Y:S01]  /*d540*/  PRMT R7, R65, 0x7632, R7 ;  /* 0x0000763241077816 */ /* 0x004fe20000000007 */
[C---:B------:R-:W-:Y:S01]  /*d550*/  VIADD R53, R2.reuse, 0xe ;  /* 0x0000000e02357836 */ /* 0x040fe20000000000 */
[----:B---3--:R-:W-:Y:S01]  /*d560*/  PRMT R59, R61, 0x7632, R59 ;  /* 0x000076323d3b7816 */ /* 0x008fe2000000003b */
[----:B------:R-:W-:Y:S02]  /*d570*/  VIADD R65, R73, UR6 ;  /* 0x0000000649417c36 */ /* 0x000fe40008000000 */
[----:B------:R1:W-:Y:S01]  /*d580*/  @P4 STG.E.U16 desc[UR14][R68.64], R7 ;  /* 0x0000000744004986 */ /* 0x0003e2000c10150e */
[----:B------:R-:W-:Y:S01]  /*d590*/  ISETP.GE.AND P4, PT, R53, UR5, PT ;  /* 0x0000000535007c0c */ /* 0x000fe2000bf86270 */
[----:B------:R-:W-:Y:S02]  /*d5a0*/  VIADD R53, R2, 0xf ;  /* 0x0000000f02357836 */ /* 0x000fe40000000000 */
[----:B------:R2:W-:Y:S01]  /*d5b0*/  @P6 STG.E.U16 desc[UR14][R4.64], R61 ;  /* 0x0000003d04006986 */ /* 0x0005e2000c10150e */
[----:B------:R-:W-:Y:S01]  /*d5c0*/  ISETP.LT.AND P6, PT, R0, UR4, !P5 ;  /* 0x0000000400007c0c */ /* 0x000fe2000efc1270 */
[C---:B------:R-:W-:Y:S01]  /*d5d0*/  VIADD R64, R2.reuse, 0x11 ;  /* 0x0000001102407836 */ /* 0x040fe20000000000 */
[----:B------:R-:W-:Y:S01]  /*d5e0*/  ISETP.LT.AND P5, PT, R3, UR4, !P5 ;  /* 0x0000000403007c0c */ /* 0x000fe2000efa1270 */
[----:B------:R3:W-:Y:S01]  /*d5f0*/  @P3 STG.E.U16 desc[UR14][R70.64], R59 ;  /* 0x0000003b46003986 */ /* 0x0007e2000c10150e */
[----:B------:R-:W-:Y:S01]  /*d600*/  ISETP.GE.AND P3, PT, R53, UR5, PT ;  /* 0x0000000535007c0c */ /* 0x000fe2000bf66270 */
[----:B------:R-:W-:-:S02]  /*d610*/  VIADD R53, R2, 0x10 ;  /* 0x0000001002357836 */ /* 0x000fc40000000000 */
[----:B-1----:R-:W-:Y:S01]  /*d620*/  IMAD.WIDE R6, R73, 0x2, R54 ;  /* 0x0000000249067825 */ /* 0x002fe200078e0236 */
[----:B------:R-:W-:-:S03]  /*d630*/  PRMT R68, R62, 0x7632, R68 ;  /* 0x000076323e447816 */ /* 0x000fc60000000044 */
[----:B--2---:R-:W-:Y:S01]  /*d640*/  IMAD.WIDE R4, R73, 0x2, R56 ;  /* 0x0000000249047825 */ /* 0x004fe200078e0238 */
[----:B------:R1:W-:Y:S01]  /*d650*/  @P0 STG.E.U16 desc[UR14][R6.64], R66 ;  /* 0x0000004206000986 */ /* 0x0003e2000c10150e */
[----:B------:R-:W-:Y:S02]  /*d660*/  ISETP.GE.AND P0, PT, R53, UR5, PT ;  /* 0x0000000535007c0c */ /* 0x000fe4000bf06270 */
[----:B---3--:R-:W-:-:S04]  /*d670*/  IMAD.WIDE R58, R65, 0x2, R54 ;  /* 0x00000002413a7825 */ /* 0x008fc800078e0236 */
[----:B------:R-:W-:-:S04]  /*d680*/  IMAD.WIDE R60, R65, 0x2, R56 ;  /* 0x00000002413c7825 */ /* 0x000fc800078e0238 */
[----:B------:R-:W-:Y:S01]  /*d690*/  VIADD R65, R65, UR6 ;  /* 0x0000000641417c36 */ /* 0x000fe20008000000 */
[----:B-1----:R-:W-:Y:S01]  /*d6a0*/  PRMT R7, R66, 0x7632, R7 ;  /* 0x0000763242077816 */ /* 0x002fe20000000007 */
[----:B------:R-:W-:-:S04]  /*d6b0*/  VIADD R53, R2, 0x12 ;  /* 0x0000001202357836 */ /* 0x000fc80000000000 */
[----:B------:R1:W-:Y:S01]  /*d6c0*/  @P1 STG.E.U16 desc[UR14][R4.64], R7 ;  /* 0x0000000704001986 */ /* 0x0003e2000c10150e */
[----:B------:R-:W-:Y:S02]  /*d6d0*/  ISETP.LT.AND P1, PT, R0, UR4, !P4 ;  /* 0x0000000400007c0c */ /* 0x000fe4000e721270 */
[----:B------:R-:W-:Y:S01]  /*d6e0*/  ISETP.LT.AND P4, PT, R3, UR4, !P4 ;  /* 0x0000000403007c0c */ /* 0x000fe2000e781270 */
[----:B------:R2:W-:Y:S01]  /*d6f0*/  @P6 STG.E.U16 desc[UR14][R58.64], R62 ;  /* 0x0000003e3a006986 */ /* 0x0005e2000c10150e */
[----:B------:R-:W-:-:S03]  /*d700*/  ISETP.GE.AND P6, PT, R64, UR5, PT ;  /* 0x0000000540007c0c */ /* 0x000fc6000bfc6270 */
[----:B------:R3:W-:Y:S01]  /*d710*/  @P5 STG.E.U16 desc[UR14][R60.64], R68 ;  /* 0x000000443c005986 */ /* 0x0007e2000c10150e */
[----:B------:R-:W-:Y:S02]  /*d720*/  ISETP.LT.AND P5, PT, R0, UR4, !P3 ;  /* 0x0000000400007c0c */ /* 0x000fe4000dfa1270 */
[----:B------:R-:W-:Y:S01]  /*d730*/  ISETP.LT.AND P3, PT, R3, UR4, !P3 ;  /* 0x0000000403007c0c */ /* 0x000fe2000df61270 */
[----:B-1----:R-:W-:Y:S01]  /*d740*/  IMAD.WIDE R6, R65, 0x2, R54 ;  /* 0x0000000241067825 */ /* 0x002fe200078e0236 */
[----:B--2---:R-:W-:-:S03]  /*d750*/  PRMT R59, R67, 0x7632, R59 ;  /* 0x00007632433b7816 */ /* 0x004fc6000000003b */
[--C-:B------:R-:W-:Y:S01]  /*d760*/  IMAD.WIDE R4, R65, 0x2, R56.reuse ;  /* 0x0000000241047825 */ /* 0x100fe200078e0238 */
[----:B------:R-:W-:Y:S01]  /*d770*/  @P1 STG.E.U16 desc[UR14][R6.64], R67 ;  /* 0x0000004306001986 */ /* 0x000fe2000c10150e */
[----:B------:R-:W-:Y:S02]  /*d780*/  ISETP.GE.AND P1, PT, R53, UR5, PT ;  /* 0x0000000535007c0c */ /* 0x000fe4000bf26270 */
[----:B------:R-:W-:Y:S01]  /*d790*/  VIADD R65, R65, UR6 ;  /* 0x0000000641417c36 */ /* 0x000fe20008000000 */
[----:B------:R1:W-:Y:S01]  /*d7a0*/  @P4 STG.E.U16 desc[UR14][R4.64], R59 ;  /* 0x0000003b04004986 */ /* 0x0003e2000c10150e */
[----:B------:R-:W-:Y:S01]  /*d7b0*/  ISETP.LT.AND P4, PT, R0, UR4, !P0 ;  /* 0x0000000400007c0c */ /* 0x000fe2000c781270 */
[----:B------:R-:W-:Y:S01]  /*d7c0*/  VIADD R53, R2, 0x13 ;  /* 0x0000001302357836 */ /* 0x000fe20000000000 */
[----:B------:R-:W-:Y:S01]  /*d7d0*/  ISETP.LT.AND P0, PT, R3, UR4, !P0 ;  /* 0x0000000403007c0c */ /* 0x000fe2000c701270 */
[----:B---3--:R-:W-:-:S04]  /*d7e0*/  IMAD.WIDE R60, R65, 0x2, R56 ;  /* 0x00000002413c7825 */ /* 0x008fc800078e0238 */
[----:B------:R-:W-:Y:S02]  /*d7f0*/  VIADD R62, R2, 0x14 ;  /* 0x00000014023e7836 */ /* 0x000fe40000000000 */
[----:B-1----:R-:W-:Y:S01]  /*d800*/  IMAD.WIDE R58, R65, 0x2, R54 ;  /* 0x00000002413a7825 */ /* 0x002fe200078e0236 */
[----:B------:R-:W-:-:S03]  /*d810*/  PRMT R5, R63, 0x7632, R5 ;  /* 0x000076323f057816 */ /* 0x000fc60000000005 */
[----:B------:R-:W-:Y:S01]  /*d820*/  VIADD R65, R65, UR6 ;  /* 0x0000000641417c36 */ /* 0x000fe20008000000 */
[----:B------:R1:W-:Y:S01]  /*d830*/  @P5 STG.E.U16 desc[UR14][R58.64], R63 ;  /* 0x0000003f3a005986 */ /* 0x0003e2000c10150e */
[----:B------:R-:W-:Y:S02]  /*d840*/  ISETP.LT.AND P5, PT, R0, UR4, !P6 ;  /* 0x0000000400007c0c */ /* 0x000fe4000f7a1270 */
[----:B------:R-:W-:Y:S01]  /*d850*/  ISETP.LT.AND P6, PT, R3, UR4, !P6 ;  /* 0x0000000403007c0c */ /* 0x000fe2000f7c1270 */
[----:B------:R2:W-:Y:S01]  /*d860*/  @P3 STG.E.U16 desc[UR14][R60.64], R5 ;  /* 0x000000053c003986 */ /* 0x0005e2000c10150e */
[----:B------:R-:W-:Y:S01]  /*d870*/  IMAD.WIDE R6, R65, 0x2, R56 ;  /* 0x0000000241067825 */ /* 0x000fe200078e0238 */
[----:B------:R-:W-:-:S03]  /*d880*/  ISETP.GE.AND P3, PT, R53, UR5, PT ;  /* 0x0000000535007c0c */ /* 0x000fc6000bf66270 */
[----:B------:R-:W-:Y:S01]  /*d890*/  VIADD R53, R2, 0x15 ;  /* 0x0000001502357836 */ /* 0x000fe20000000000 */
[----:B-1----:R-:W-:Y:S01]  /*d8a0*/  PRMT R59, R16, 0x7632, R59 ;  /* 0x00007632103b7816 */ /* 0x002fe2000000003b */
[----:B--2---:R-:W-:-:S04]  /*d8b0*/  IMAD.WIDE R4, R65, 0x2, R54 ;  /* 0x0000000241047825 */ /* 0x004fc800078e0236 */
[----:B------:R-:W-:Y:S01]  /*d8c0*/  VIADD R65, R65, UR6 ;  /* 0x0000000641417c36 */ /* 0x000fe20008000000 */
[----:B------:R1:W-:Y:S01]  /*d8d0*/  @P4 STG.E.U16 desc[UR14][R4.64], R16 ;  /* 0x0000001004004986 */ /* 0x0003e2000c10150e */
[----:B------:R-:W-:Y:S01]  /*d8e0*/  ISETP.LT.AND P4, PT, R0, UR4, !P1 ;  /* 0x0000000400007c0c */ /* 0x000fe2000cf81270 */
[----:B------:R-:W-:Y:S01]  /*d8f0*/  ULDC UR4, c[0x0][0x228] ;  /* 0x00008a0000047ab9 */ /* 0x000fe20000000800 */
[----:B------:R-:W-:Y:S01]  /*d900*/  IMAD.WIDE R60, R65, 0x2, R56 ;  /* 0x00000002413c7825 */ /* 0x000fe200078e0238 */
[----:B------:R2:W-:Y:S01]  /*d910*/  @P0 STG.E.U16 desc[UR14][R6.64], R59 ;  /* 0x0000003b06000986 */ /* 0x0005e2000c10150e */
[----:B------:R-:W-:Y:S01]  /*d920*/  ISETP.LT.AND P1, PT, R3, UR4, !P1 ;  /* 0x0000000403007c0c */ /* 0x000fe2000cf21270 */
[----:B------:R-:W-:Y:S01]  /*d930*/  ULDC UR4, c[0x0][0x228] ;  /* 0x00008a0000047ab9 */ /* 0x000fe20000000800 */
[----:B------:R-:W-:Y:S02]  /*d940*/  ISETP.GE.AND P0, PT, R62, UR5, PT ;  /* 0x000000053e007c0c */ /* 0x000fe4000bf06270 */
[----:B-1----:R-:W-:-:S02]  /*d950*/  PRMT R5, R12, 0x7632, R5 ;  /* 0x000076320c057816 */ /* 0x002fc40000000005 */
[----:B------:R-:W-:Y:S01]  /*d960*/  PRMT R16, R13, 0x7632, R16 ;  /* 0x000076320d107816 */ /* 0x000fe20000000010 */
[----:B--2---:R-:W-:-:S04]  /*d970*/  IMAD.WIDE R58, R65, 0x2, R54 ;  /* 0x00000002413a7825 */ /* 0x004fc800078e0236 */
[----:B------:R-:W-:Y:S01]  /*d980*/  VIADD R65, R65, UR6 ;  /* 0x0000000641417c36 */ /* 0x000fe20008000000 */
[----:B------:R1:W-:Y:S01]  /*d990*/  @P5 STG.E.U16 desc[UR14][R58.64], R12 ;  /* 0x0000000c3a005986 */ /* 0x0003e2000c10150e */
[----:B------:R-:W-:Y:S01]  /*d9a0*/  VIADD R6, R2, 0x16 ;  /* 0x0000001602067836 */ /* 0x000fe20000000000 */
[----:B------:R-:W-:Y:S01]  /*d9b0*/  ISETP.GE.AND P5, PT, R53, UR5, PT ;  /* 0x0000000535007c0c */ /* 0x000fe2000bfa6270 */
[----:B------:R-:W-:Y:S01]  /*d9c0*/  VIADD R53, R65, UR6 ;  /* 0x0000000641357c36 */ /* 0x000fe20008000000 */
[----:B------:R2:W-:Y:S01]  /*d9d0*/  @P6 STG.E.U16 desc[UR14][R60.64], R5 ;  /* 0x000000053c006986 */ /* 0x0005e2000c10150e */
[----:B------:R-:W-:Y:S01]  /*d9e0*/  ISETP.LT.AND P6, PT, R0, UR7, !P3 ;  /* 0x0000000700007c0c */ /* 0x000fe2000dfc1270 */
[----:B------:R-:W-:Y:S01]  /*d9f0*/  ULDC UR7, c[0x0][0x228] ;  /* 0x00008a0000077ab9 */ /* 0x000fe20000000800 */
[----:B------:R-:W-:Y:S01]  /*da00*/  ISETP.LT.AND P3, PT, R3, UR8, !P3 ;  /* 0x0000000803007c0c */ /* 0x000fe2000df61270 */
[----:B------:R-:W-:Y:S01]  /*da10*/  ULDC UR8, c[0x0][0x228] ;  /* 0x00008a0000087ab9 */ /* 0x000fe20000000800 */
[----:B-1----:R-:W-:-:S04]  /*da20*/  IMAD.WIDE R58, R53, 0x2, R54 ;  /* 0x00000002353a7825 */ /* 0x002fc800078e0236 */
[----:B--2---:R-:W-:-:S04]  /*da30*/  IMAD.WIDE R4, R65, 0x2, R54 ;  /* 0x0000000241047825 */ /* 0x004fc800078e0236 */
[--C-:B------:R-:W-:Y:S01]  /*da40*/  IMAD.WIDE R60, R53, 0x2, R56.reuse ;  /* 0x00000002353c7825 */ /* 0x100fe200078e0238 */
[----:B------:R1:W-:Y:S01]  /*da50*/  @P4 STG.E.U16 desc[UR14][R4.64], R17 ;  /* 0x0000001104004986 */ /* 0x0003e2000c10150e */
[----:B------:R-:W-:Y:S02]  /*da60*/  ISETP.GE.AND P4, PT, R6, UR5, PT ;  /* 0x0000000506007c0c */ /* 0x000fe4000bf86270 */
[----:B------:R-:W-:-:S04]  /*da70*/  IMAD.WIDE R6, R65, 0x2, R56 ;  /* 0x0000000241067825 */ /* 0x000fc800078e0238 */
[----:B------:R-:W-:Y:S02]  /*da80*/  VIADD R12, R2, 0x17 ;  /* 0x00000017020c7836 */ /* 0x000fe40000000000 */
[----:B------:R-:W-:Y:S01]  /*da90*/  VIADD R53, R53, UR6 ;  /* 0x0000000635357c36 */ /* 0x000fe20008000000 */
[----:B-1----:R-:W-:Y:S02]  /*daa0*/  PRMT R5, R17, 0x7632, R5 ;  /* 0x0000763211057816 */ /* 0x002fe40000000005 */
[----:B------:R-:W-:-:S03]  /*dab0*/  PRMT R17, R18, 0x7632, R17 ;  /* 0x0000763212117816 */ /* 0x000fc60000000011 */
[----:B------:R1:W-:Y:S01]  /*dac0*/  @P1 STG.E.U16 desc[UR14][R6.64], R5 ;  /* 0x0000000506001986 */ /* 0x0003e2000c10150e */
[----:B------:R-:W-:Y:S01]  /*dad0*/  ISETP.GE.AND P1, PT, R12, UR5, PT ;  /* 0x000000050c007c0c */ /* 0x000fe2000bf26270 */
[----:B------:R-:W-:Y:S02]  /*dae0*/  VIADD R12, R2, 0x18 ;  /* 0x00000018020c7836 */ /* 0x000fe40000000000 */
[----:B------:R2:W-:Y:S01]  /*daf0*/  @P6 STG.E.U16 desc[UR14][R58.64], R13 ;  /* 0x0000000d3a006986 */ /* 0x0005e2000c10150e */
[C---:B------:R-:W-:Y:S01]  /*db00*/  ISETP.LT.AND P6, PT, R0.reuse, UR4, !P0 ;  /* 0x0000000400007c0c */ /* 0x040fe2000c7c1270 */
[----:B------:R-:W-:Y:S02]  /*db10*/  ULDC UR4, c[0x0][0x228] ;  /* 0x00008a0000047ab9 */ /* 0x000fe40000000800 */
[----:B------:R3:W-:Y:S01]  /*db20*/  @P3 STG.E.U16 desc[UR14][R60.64], R16 ;  /* 0x000000103c003986 */ /* 0x0007e2000c10150e */
[----:B------:R-:W-:Y:S01]  /*db30*/  ISETP.LT.AND P0, PT, R3, UR4, !P0 ;  /* 0x0000000403007c0c */ /* 0x000fe2000c701270 */
[----:B------:R-:W-:Y:S01]  /*db40*/  ULDC UR4, c[0x0][0x228] ;  /* 0x00008a0000047ab9 */ /* 0x000fe20000000800 */
[----:B------:R-:W-:Y:S01]  /*db50*/  ISETP.LT.AND P3, PT, R0, UR7, !P5 ;  /* 0x0000000700007c0c */ /* 0x000fe2000ef61270 */
[----:B-1----:R-:W-:Y:S01]  /*db60*/  IMAD.WIDE R4, R53, 0x2, R54 ;  /* 0x0000000235047825 */ /* 0x002fe200078e0236 */
[----:B------:R-:W-:Y:S01]  /*db70*/  ISETP.LT.AND P5, PT, R3, UR4, !P5 ;  /* 0x0000000403007c0c */ /* 0x000fe2000efa1270 */
[----:B------:R-:W-:Y:S01]  /*db80*/  ULDC UR4, c[0x0][0x228] ;  /* 0x00008a0000047ab9 */ /* 0x000fe20000000800 */
[----:B------:R-:W-:Y:S01]  /*db90*/  ULDC UR7, c[0x0][0x228] ;  /* 0x00008a0000077ab9 */ /* 0x000fe20000000800 */
[----:B--2---:R-:W-:-:S02]  /*dba0*/  VIADD R59, R53, UR6 ;  /* 0x00000006353b7c36 */ /* 0x004fc40008000000 */
[----:B------:R1:W-:Y:S01]  /*dbb0*/  @P6 STG.E.U16 desc[UR14][R4.64], R18 ;  /* 0x0000001204006986 */ /* 0x0003e2000c10150e */
[----:B------:R-:W-:Y:S01]  /*dbc0*/  IMAD.WIDE R6, R53, 0x2, R56 ;  /* 0x0000000235067825 */ /* 0x000fe200078e0238 */
[----:B------:R-:W-:-:S03]  /*dbd0*/  ISETP.GE.AND P6, PT, R12, UR5, PT ;  /* 0x000000050c007c0c */ /* 0x000fc6000bfc6270 */
[----:B------:R-:W-:Y:S01]  /*dbe0*/  IMAD.WIDE R12, R59, 0x2, R54 ;  /* 0x000000023b0c7825 */ /* 0x000fe200078e0236 */
[----:B------:R2:W-:Y:S03]  /*dbf0*/  @P0 STG.E.U16 desc[UR14][R6.64], R17 ;  /* 0x0000001106000986 */ /* 0x0005e6000c10150e */
[----:B---3--:R-:W-:Y:S01]  /*dc00*/  VIADD R16, R2, 0x19 ;  /* 0x0000001902107836 */ /* 0x008fe20000000000 */
[----:B------:R3:W-:Y:S01]  /*dc10*/  @P3 STG.E.U16 desc[UR14][R12.64], R14 ;  /* 0x0000000e0c003986 */ /* 0x0007e2000c10150e */
[----:B------:R-:W-:Y:S01]  /*dc20*/  ISETP.LT.AND P3, PT, R0, UR4, !P4 ;  /* 0x0000000400007c0c */ /* 0x000fe2000e761270 */
[----:B------:R-:W-:Y:S01]  /*dc30*/  ULDC UR4, c[0x0][0x228] ;  /* 0x00008a0000047ab9 */ /* 0x000fe20000000800 */
[----:B------:R-:W-:Y:S01]  /*dc40*/  ISETP.LT.AND P4, PT, R3, UR7, !P4 ;  /* 0x0000000703007c0c */ /* 0x000fe2000e781270 */
[----:B------:R-:W-:Y:S01]  /*dc50*/  ULDC UR7, c[0x0][0x228] ;  /* 0x00008a0000077ab9 */ /* 0x000fe20000000800 */
[----:B------:R-:W-:Y:S01]  /*dc60*/  ISETP.GE.AND P0, PT, R16, UR5, PT ;  /* 0x0000000510007c0c */ /* 0x000fe2000bf06270 */
[----:B-1----:R-:W-:Y:S01]  /*dc70*/  VIADD R18, R2, 0x1a ;  /* 0x0000001a02127836 */ /* 0x002fe20000000000 */
[----:B------:R-:W-:Y:S01]  /*dc80*/  PRMT R5, R14, 0x7632, R5 ;  /* 0x000076320e057816 */ /* 0x000fe20000000005 */
[----:B--2---:R-:W-:-:S04]  /*dc90*/  IMAD.WIDE R16, R59, 0x2, R56 ;  /* 0x000000023b107825 */ /* 0x004fc800078e0238 */
[----:B------:R-:W-:Y:S01]  /*dca0*/  VIADD R59, R59, UR6 ;  /* 0x000000063b3b7c36 */ /* 0x000fe20008000000 */
[----:B------:R1:W-:Y:S01]  /*dcb0*/  @P5 STG.E.U16 desc[UR14][R16.64], R5 ;  /* 0x0000000510005986 */ /* 0x0003e2000c10150e */
[----:B------:R-:W-:Y:S01]  /*dcc0*/  ISETP.LT.AND P5, PT, R0, UR4, !P1 ;  /* 0x0000000400007c0c */ /* 0x000fe2000cfa1270 */
[----:B------:R-:W-:Y:S01]  /*dcd0*/  ULDC UR4, c[0x0][0x228] ;  /* 0x00008a0000047ab9 */ /* 0x000fe20000000800 */
[----:B---3--:R-:W-:Y:S01]  /*dce0*/  PRMT R13, R19, 0x7632, R13 ;  /* 0x00007632130d7816 */ /* 0x008fe2000000000d */
[----:B------:R-:W-:Y:S01]  /*dcf0*/  IMAD.WIDE R6, R59, 0x2, R56 ;  /* 0x000000023b067825 */ /* 0x000fe200078e0238 */
[----:B------:R-:W-:Y:S01]  /*dd00*/  ISETP.LT.AND P1, PT, R3, UR7, !P1 ;  /* 0x0000000703007c0c */ /* 0x000fe2000cf21270 */
[----:B------:R-:W-:Y:S02]  /*dd10*/  ULDC UR7, c[0x0][0x228] ;  /* 0x00008a0000077ab9 */ /* 0x000fe40000000800 */
[----:B------:R-:W-:Y:S02]  /*dd20*/  VIADD R14, R2, 0x1c ;  /* 0x0000001c020e7836 */ /* 0x000fe40000000000 */
[----:B-1----:R-:W-:-:S04]  /*dd30*/  IMAD.WIDE R4, R59, 0x2, R54 ;  /* 0x000000023b047825 */ /* 0x002fc800078e0236 */
[----:B------:R-:W-:Y:S01]  /*dd40*/  VIADD R59, R59, UR6 ;  /* 0x000000063b3b7c36 */ /* 0x000fe20008000000 */
[----:B------:R1:W-:Y:S01]  /*dd50*/  @P3 STG.E.U16 desc[UR14][R4.64], R19 ;  /* 0x0000001304003986 */ /* 0x0003e2000c10150e */
[----:B------:R-:W-:Y:S01]  /*dd60*/  ISETP.GE.AND P3, PT, R18, UR5, PT ;  /* 0x0000000512007c0c */ /* 0x000fe2000bf66270 */
[----:B------:R-:W-:Y:S02]  /*dd70*/  VIADD R18, R2, 0x1b ;  /* 0x0000001b02127836 */ /* 0x000fe40000000000 */
[----:B------:R2:W-:Y:S01]  /*dd80*/  @P4 STG.E.U16 desc[UR14][R6.64], R13 ;  /* 0x0000000d06004986 */ /* 0x0005e2000c10150e */
[----:B------:R-:W-:Y:S01]  /*dd90*/  ISETP.LT.AND P4, PT, R0, UR4, !P6 ;  /* 0x0000000400007c0c */ /* 0x000fe2000f781270 */
[----:B------:R-:W-:Y:S01]  /*dda0*/  IMAD.WIDE R16, R59, 0x2, R56 ;  /* 0x000000023b107825 */ /* 0x000fe200078e0238 */
[----:B------:R-:W-:Y:S01]  /*ddb0*/  ISETP.LT.AND P6, PT, R3, UR7, !P6 ;  /* 0x0000000703007c0c */ /* 0x000fe2000f7c1270 */
[----:B------:R-:W-:Y:S01]  /*ddc0*/  ULDC UR4, c[0x0][0x228] ;  /* 0x00008a0000047ab9 */ /* 0x000fe20000000800 */
[----:B------:R-:W-:Y:S01]  /*ddd0*/  ULDC UR7, c[0x0][0x228] ;  /* 0x00008a0000077ab9 */ /* 0x000fe20000000800 */
[----:B-1----:R-:W-:Y:S01]  /*dde0*/  PRMT R5, R15, 0x7632, R5 ;  /* 0x000076320f057816 */ /* 0x002fe20000000005 */
[----:B--2---:R-:W-:-:S04]  /*ddf0*/  IMAD.WIDE R12, R59, 0x2, R54 ;  /* 0x000000023b0c7825 */ /* 0x004fc800078e0236 */
[----:B------:R-:W-:Y:S01]  /*de00*/  VIADD R59, R59, UR6 ;  /* 0x000000063b3b7c36 */ /* 0x000fe20008000000 */
[----:B------:R1:W-:Y:S01]  /*de10*/  @P5 STG.E.U16 desc[UR14][R12.64], R15 ;  /* 0x0000000f0c005986 */ /* 0x0003e2000c10150e */
[----:B------:R-:W-:Y:S02]  /*de20*/  ISETP.GE.AND P5, PT, R18, UR5, PT ;  /* 0x0000000512007c0c */ /* 0x000fe4000bfa6270 */
[----:B------:R-:W-:Y:S01]  /*de30*/  IMAD.WIDE R6, R59, 0x2, R56 ;  /* 0x000000023b067825 */ /* 0x000fe200078e0238 */
[----:B------:R2:W-:Y:S01]  /*de40*/  @P1 STG.E.U16 desc[UR14][R16.64], R5 ;  /* 0x0000000510001986 */ /* 0x0005e2000c10150e */
[----:B------:R-:W-:Y:S01]  /*de50*/  ISETP.LT.AND P1, PT, R0, UR4, !P0 ;  /* 0x0000000400007c0c */ /* 0x000fe2000c721270 */
[----:B------:R-:W-:Y:S02]  /*de60*/  ULDC UR4, c[0x0][0x228] ;  /* 0x00008a0000047ab9 */ /* 0x000fe40000000800 */
[----:B------:R-:W-:Y:S01]  /*de70*/  ISETP.LT.AND P0, PT, R3, UR4, !P0 ;  /* 0x0000000403007c0c */ /* 0x000fe2000c701270 */
[----:B------:R-:W-:Y:S01]  /*de80*/  ULDC UR4, c[0x0][0x228] ;  /* 0x00008a0000047ab9 */ /* 0x000fe20000000800 */
[----:B-1----:R-:W-:Y:S01]  /*de90*/  PRMT R13, R8, 0x7632, R13 ;  /* 0x00007632080d7816 */ /* 0x002fe2000000000d */
[----:B--2---:R-:W-:Y:S01]  /*dea0*/  IMAD.WIDE R4, R59, 0x2, R54 ;  /* 0x000000023b047825 */ /* 0x004fe200078e0236 */
[----:B------:R-:W-:-:S03]  /*deb0*/  PRMT R16, R9, 0x7632, R16 ;  /* 0x0000763209107816 */ /* 0x000fc60000000010 */
[----:B------:R-:W-:Y:S01]  /*dec0*/  VIADD R59, R59, UR6 ;  /* 0x000000063b3b7c36 */ /* 0x000fe20008000000 */
[----:B------:R1:W-:Y:S01]  /*ded0*/  @P4 STG.E.U16 desc[UR14][R4.64], R8 ;  /* 0x0000000804004986 */ /* 0x0003e2000c10150e */
[----:B------:R-:W-:Y:S01]  /*dee0*/  ISETP.GE.AND P4, PT, R14, UR5, PT ;  /* 0x000000050e007c0c */ /* 0x000fe2000bf86270 */
[----:B------:R-:W-:Y:S02]  /*def0*/  VIADD R14, R2, 0x1d ;  /* 0x0000001d020e7836 */ /* 0x000fe40000000000 */
[----:B------:R2:W-:Y:S01]  /*df00*/  @P6 STG.E.U16 desc[UR14][R6.64], R13 ;  /* 0x0000000d06006986 */ /* 0x0005e2000c10150e */
[----:B------:R-:W-:Y:S01]  /*df10*/  ISETP.LT.AND P6, PT, R0, UR7, !P3 ;  /* 0x0000000700007c0c */ /* 0x000fe2000dfc1270 */
[----:B------:R-:W-:Y:S01]  /*df20*/  VIADD R17, R59, UR6 ;  /* 0x000000063b117c36 */ /* 0x000fe20008000000 */
[----:B------:R-:W-:Y:S01]  /*df30*/  ISETP.LT.AND P3, PT, R3, UR8, !P3 ;  /* 0x0000000803007c0c */ /* 0x000fe2000df61270 */
[----:B------:R-:W-:Y:S01]  /*df40*/  ULDC UR7, c[0x0][0x228] ;  /* 0x00008a0000077ab9 */ /* 0x000fe20000000800 */
[----:B------:R-:W-:Y:S01]  /*df50*/  ULDC UR8, c[0x0][0x228] ;  /* 0x00008a0000087ab9 */ /* 0x000fe20000000800 */
[----:B-1----:R-:W-:-:S04]  /*df60*/  IMAD.WIDE R4, R59, 0x2, R56 ;  /* 0x000000023b047825 */ /* 0x002fc800078e0238 */
[----:B--2---:R-:W-:-:S04]  /*df70*/  IMAD.WIDE R12, R59, 0x2, R54 ;  /* 0x000000023b0c7825 */ /* 0x004fc800078e0236 */
[C---:B------:R-:W-:Y:S01]  /*df80*/  IMAD.WIDE R6, R17.reuse, 0x2, R54 ;  /* 0x0000000211067825 */ /* 0x040fe200078e0236 */
[----:B------:R1:W-:Y:S01]  /*df90*/  @P1 STG.E.U16 desc[UR14][R12.64], R20 ;  /* 0x000000140c001986 */ /* 0x0003e2000c10150e */
[----:B------:R-:W-:Y:S02]  /*dfa0*/  ISETP.GE.AND P1, PT, R14, UR5, PT ;  /* 0x000000050e007c0c */ /* 0x000fe4000bf26270 */
[----:B------:R-:W-:-:S04]  /*dfb0*/  IMAD.WIDE R14, R17, 0x2, R56 ;  /* 0x00000002110e7825 */ /* 0x000fc800078e0238 */
[----:B------:R-:W-:Y:S02]  /*dfc0*/  VIADD R8, R2, 0x1e ;  /* 0x0000001e02087836 */ /* 0x000fe40000000000 */
[----:B------:R-:W-:Y:S01]  /*dfd0*/  VIADD R17, R17, UR6 ;  /* 0x0000000611117c36 */ /* 0x000fe20008000000 */
[----:B-1----:R-:W-:Y:S01]  /*dfe0*/  PRMT R13, R20, 0x7632, R13 ;  /* 0x00007632140d7816 */ /* 0x002fe2000000000d */
[----:B------:R-:W-:-:S04]  /*dff0*/  VIADD R12, R2, 0x20 ;  /* 0x00000020020c7836 */ /* 0x000fc80000000000 */
        /* <DEDUP_REMOVED lines=11> */
[----:B------:R-:W-:Y:S01]  /*e0b0*/  PRMT R13, R21, 0x7632, R13 ;  /* 0x00007632150d7816 */ /* 0x000fe2000000000d */
[----:B------:R-:W-:Y:S01]  /*e0c0*/  ULDC UR7, c[0x0][0x228] ;  /* 0x00008a0000077ab9 */ /* 0x000fe20000000800 */
[----:B------:R-:W-:Y:S01]  /*e0d0*/  ISETP.LT.AND P4, PT, R3, UR4, !P4 ;  /* 0x0000000403007c0c */ /* 0x000fe2000e781270 */
[C---:B--2---:R-:W-:Y:S01]  /*e0e0*/  IMAD.WIDE R6, R17.reuse, 0x2, R56 ;  /* 0x0000000211067825 */ /* 0x044fe200078e0238 */
[----:B------:R-:W-:Y:S01]  /*e0f0*/  ULDC UR4, c[0x0][0x228] ;  /* 0x00008a0000047ab9 */ /* 0x000fe20000000800 */
[----:B------:R-:W-:Y:S01]  /*e100*/  @P6 STG.E.U16 desc[UR14][R4.64], R21 ;  /* 0x0000001504006986 */ /* 0x000fe2000c10150e */
[----:B------:R-:W-:Y:S01]  /*e110*/  ISETP.GE.AND P6, PT, R8, UR5, PT ;  /* 0x0000000508007c0c */ /* 0x000fe2000bfc6270 */
[----:B---3--:R-:W-:-:S02]  /*e120*/  VIADD R15, R17, UR6 ;  /* 0x00000006110f7c36 */ /* 0x008fc40008000000 */
[----:B------:R1:W-:Y:S01]  /*e130*/  @P5 STG.E.U16 desc[UR14][R6.64], R13 ;  /* 0x0000000d06005986 */ /* 0x0003e2000c10150e */
[----:B------:R-:W-:Y:S01]  /*e140*/  ISETP.GE.AND P5, PT, R12, UR5, PT ;  /* 0x000000050c007c0c */ /* 0x000fe2000bfa6270 */
[----:B------:R-:W-:-:S04]  /*e150*/  IMAD.WIDE R8, R15, 0x2, R54 ;  /* 0x000000020f087825 */ /* 0x000fc800078e0236 */
[----:B------:R-:W-:Y:S01]  /*e160*/  VIADD R14, R2, 0x21 ;  /* 0x00000021020e7836 */ /* 0x000fe20000000000 */
[----:B------:R2:W-:Y:S01]  /*e170*/  @P3 STG.E.U16 desc[UR14][R8.64], R10 ;  /* 0x0000000a08003986 */ /* 0x0005e2000c10150e */
[----:B------:R-:W-:Y:S01]  /*e180*/  ISETP.LT.AND P3, PT, R0, UR4, !P1 ;  /* 0x0000000400007c0c */ /* 0x000fe2000cf61270 */
[----:B------:R-:W-:Y:S01]  /*e190*/  ULDC UR4, c[0x0][0x228] ;  /* 0x00008a0000047ab9 */ /* 0x000fe20000000800 */
[----:B------:R-:W-:Y:S01]  /*e1a0*/  ISETP.LT.AND P1, PT, R3, UR7, !P1 ;  /* 0x0000000703007c0c */ /* 0x000fe2000cf21270 */
[----:B------:R-:W-:Y:S01]  /*e1b0*/  ULDC UR7, c[0x0][0x228] ;  /* 0x00008a0000077ab9 */ /* 0x000fe20000000800 */
[----:B-1----:R-:W-:Y:S01]  /*e1c0*/  IMAD.WIDE R12, R15, 0x2, R56 ;  /* 0x000000020f0c7825 */ /* 0x002fe200078e0238 */
[----:B------:R-:W-:-:S03]  /*e1d0*/  PRMT R5, R10, 0x7632, R5 ;  /* 0x000076320a057816 */ /* 0x000fc60000000005 */
[----:B------:R-:W-:Y:S02]  /*e1e0*/  VIADD R15, R15, UR6 ;  /* 0x000000060f0f7c36 */ /* 0x000fe40008000000 */
[----:B------:R1:W-:Y:S01]  /*e1f0*/  @P4 STG.E.U16 desc[UR14][R12.64], R5 ;  /* 0x000000050c004986 */ /* 0x0003e2000c10150e */
[----:B------:R-:W-:Y:S01]  /*e200*/  ISETP.LT.AND P4, PT, R0, UR4, !P0 ;  /* 0x0000000400007c0c */ /* 0x000fe2000c781270 */
[----:B------:R-:W-:Y:S01]  /*e210*/  IMAD.WIDE R6, R15, 0x2, R56 ;  /* 0x000000020f067825 */ /* 0x000fe200078e0238 */
[----:B--2---:R-:W-:Y:S01]  /*e220*/  PRMT R9, R22, 0x7632, R9 ;  /* 0x0000763216097816 */ /* 0x004fe20000000009 */
[----:B------:R-:W-:Y:S01]  /*e230*/  ULDC UR4, c[0x0][0x228] ;  /* 0x00008a0000047ab9 */ /* 0x000fe20000000800 */
[----:B------:R-:W-:Y:S01]  /*e240*/  ISETP.LT.AND P0, PT, R3, UR7, !P0 ;  /* 0x0000000703007c0c */ /* 0x000fe2000c701270 */
[----:B------:R-:W-:Y:S01]  /*e250*/  ULDC UR7, c[0x0][0x228] ;  /* 0x00008a0000077ab9 */ /* 0x000fe20000000800 */
        /* <DEDUP_REMOVED lines=23> */
[----:B0-----:R-:W-:-:S02]  /*e3d0*/  PRMT R14, R28, 0x7632, R14 ;  /* 0x000076321c0e7816 */ /* 0x001fc4000000000e */
[----:B-1----:R-:W-:Y:S01]  /*e3e0*/  PRMT R9, R23, 0x7632, R9 ;  /* 0x0000763217097816 */ /* 0x002fe20000000009 */
[----:B--2---:R-:W-:-:S04]  /*e3f0*/  IMAD.WIDE R4, R15, 0x2, R54 ;  /* 0x000000020f047825 */ /* 0x004fc800078e0236 */
        /* <DEDUP_REMOVED lines=9> */
[----:B------:R-:W-:Y:S01]  /*e490*/  VIADD R12, R2, 0x25 ;  /* 0x00000025020c7836 */ /* 0x000fe20000000000 */
[----:B------:R-:W-:Y:S01]  /*e4a0*/  ULDC UR8, c[0x0][0x228] ;  /* 0x00008a0000087ab9 */ /* 0x000fe20000000800 */
[----:B------:R-:W2:Y:S01]  /*e4b0*/  LDS.128 R20, [R52] ;  /* 0x0000000034147984 */ /* 0x000ea20000000c00 */
[----:B0-----:R-:W-:-:S04]  /*e4c0*/  IMAD.WIDE R4, R15, 0x2, R56 ;  /* 0x000000020f047825 */ /* 0x001fc800078e0238 */
[----:B-1----:R-:W-:-:S04]  /*e4d0*/  IMAD.WIDE R8, R15, 0x2, R54 ;  /* 0x000000020f087825 */ /* 0x002fc800078e0236 */
[C---:B------:R-:W-:Y:S01]  /*e4e0*/  IMAD.WIDE R6, R13.reuse, 0x2, R54 ;  /* 0x000000020d067825 */ /* 0x040fe200078e0236 */
[----:B------:R0:W-:Y:S01]  /*e4f0*/  @P4 STG.E.U16 desc[UR14][R8.64], R24 ;  /* 0x0000001808004986 */ /* 0x0001e2000c10150e */
[----:B------:R-:W-:Y:S02]  /*e500*/  ISETP.GE.AND P4, PT, R10, UR5, PT ;  /* 0x000000050a007c0c */ /* 0x000fe4000bf86270 */
[----:B------:R-:W-:-:S04]  /*e510*/  IMAD.WIDE R10, R13, 0x2, R56 ;  /* 0x000000020d0a7825 */ /* 0x000fc800078e0238 */
[----:B------:R-:W-:-:S04]  /*e520*/  VIADD R13, R13, UR6 ;  /* 0x000000060d0d7c36 */ /* 0x000fc80008000000 */
[----:B------:R-:W-:Y:S01]  /*e530*/  VIADD R15, R13, UR6 ;  /* 0x000000060d0f7c36 */ /* 0x000fe20008000000 */
[----:B0-----:R-:W-:Y:S01]  /*e540*/  PRMT R9, R24, 0x7632, R9 ;  /* 0x0000763218097816 */ /* 0x001fe20000000009 */
        /* <DEDUP_REMOVED lines=9> */
[----:B------:R-:W-:-:S02]  /*e5e0*/  ULDC UR4, c[0x0][0x228] ;  /* 0x00008a0000047ab9 */ /* 0x000fc40000000800 */
[----:B------:R-:W-:Y:S01]  /*e5f0*/  ISETP.LT.AND P0, PT, R3, UR4, !P0 ;  /* 0x0000000403007c0c */ /* 0x000fe2000c701270 */
[----:B0-----:R-:W-:Y:S01]  /*e600*/  IMAD.WIDE R4, R13, 0x2, R54 ;  /* 0x000000020d047825 */ /* 0x001fe200078e0236 */
[----:B------:R-:W-:Y:S02]  /*e610*/  ULDC UR4, c[0x0][0x228] ;  /* 0x00008a0000047ab9 */ /* 0x000fe40000000800 */
[----:B------:R-:W-:Y:S01]  /*e620*/  ISETP.LT.AND P1, PT, R3, UR4, !P1 ;  /* 0x0000000403007c0c */ /* 0x000fe2000cf21270 */
[----:B-1----:R-:W-:Y:S01]  /*e630*/  IMAD.WIDE R6, R13, 0x2, R56 ;  /* 0x000000020d067825 */ /* 0x002fe200078e0238 */
[----:B------:R-:W-:Y:S01]  /*e640*/  ULDC UR4, c[0x0][0x228] ;  /* 0x00008a0000047ab9 */ /* 0x000fe20000000800 */
[----:B---3--:R-:W-:Y:S02]  /*e650*/  PRMT R11, R25, 0x7632, R11 ;  /* 0x00007632190b7816 */ /* 0x008fe4000000000b */
[----:B------:R-:W-:Y:S01]  /*e660*/  VIADD R10, R2, 0x27 ;  /* 0x00000027020a7836 */ /* 0x000fe20000000000 */
[----:B------:R0:W-:Y:S01]  /*e670*/  @P3 STG.E.U16 desc[UR14][R4.64], R25 ;  /* 0x0000001904003986 */ /* 0x0001e2000c10150e */
[----:B------:R-:W-:Y:S01]  /*e680*/  ISETP.GE.AND P3, PT, R8, UR5, PT ;  /* 0x0000000508007c0c */ /* 0x000fe2000bf66270 */
[----:B------:R-:W-:Y:S01]  /*e690*/  IMAD.WIDE R8, R15, 0x2, R54 ;  /* 0x000000020f087825 */ /* 0x000fe200078e0236 */
[----:B------:R-:W-:Y:S01]  /*e6a0*/  PRMT R14, R32, 0x7632, R14 ;  /* 0x00007632200e7816 */ /* 0x000fe2000000000e */
[----:B------:R1:W-:Y:S01]  /*e6b0*/  @P0 STG.E.U16 desc[UR14][R6.64], R11 ;  /* 0x0000000b06000986 */ /* 0x0003e2000c10150e */
[----:B------:R-:W-:Y:S01]  /*e6c0*/  ISETP.GE.AND P0, PT, R10, UR5, PT ;  /* 0x000000050a007c0c */ /* 0x000fe2000bf06270 */
[----:B------:R-:W-:-:S02]  /*e6d0*/  VIADD R13, R2, 0x29 ;  /* 0x00000029020d7836 */ /* 0x000fc40000000000 */
[----:B------:R3:W-:Y:S01]  /*e6e0*/  @P6 STG.E.U16 desc[UR14][R8.64], R29 ;  /* 0x0000001d08006986 */ /* 0x0007e2000c10150e */
[----:B------:R-:W-:Y:S01]  /*e6f0*/  ISETP.LT.AND P6, PT, R0, UR4, !P4 ;  /* 0x0000000400007c0c */ /* 0x000fe2000e7c1270 */
[----:B------:R-:W-:Y:S01]  /*e700*/  ULDC UR4, c[0x0][0x228] ;  /* 0x00008a0000047ab9 */ /* 0x000fe20000000800 */
[----:B------:R-:W-:Y:S01]  /*e710*/  ISETP.LT.AND P4, PT, R3, UR7, !P4 ;  /* 0x0000000703007c0c */ /* 0x000fe2000e781270 */
[----:B------:R-:W-:Y:S01]  /*e720*/  ULDC UR7, c[0x0][0x228] ;  /* 0x00008a0000077ab9 */ /* 0x000fe20000000800 */
[----:B0-----:R-:W-:Y:S01]  /*e730*/  PRMT R5, R29, 0x7632, R5 ;  /* 0x000076321d057816 */ /* 0x001fe20000000005 */
[----:B-1----:R-:W-:-:S04]  /*e740*/  IMAD.WIDE R10, R15, 0x2, R56 ;  /* 0x000000020f0a7825 */ /* 0x002fc800078e0238 */
[----:B------:R-:W-:Y:S01]  /*e750*/  VIADD R15, R15, UR6 ;  /* 0x000000060f0f7c36 */ /* 0x000fe20008000000 */
[----:B------:R0:W-:Y:S01]  /*e760*/  @P1 STG.E.U16 desc[UR14][R10.64], R5 ;  /* 0x000000050a001986 */ /* 0x0001e2000c10150e */
[----:B------:R-:W-:Y:S01]  /*e770*/  ISETP.LT.AND P1, PT, R0, UR4, !P5 ;  /* 0x0000000400007c0c */ /* 0x000fe2000ef21270 */
[----:B------:R-:W-:Y:S01]  /*e780*/  ULDC UR4, c[0x0][0x228] ;  /* 0x00008a0000047ab9 */ /* 0x000fe20000000800 */
[----:B------:R-:W-:Y:S01]  /*e790*/  IMAD.WIDE R6, R15, 0x2, R56 ;  /* 0x000000020f067825 */ /* 0x000fe200078e0238 */
[----:B---3--:R-:W-:Y:S02]  /*e7a0*/  PRMT R9, R26, 0x7632, R9 ;  /* 0x000076321a097816 */ /* 0x008fe40000000009 */
[----:B------:R-:W-:Y:S01]  /*e7b0*/  ISETP.LT.AND P5, PT, R3, UR7, !P5 ;  /* 0x0000000703007c0c */ /* 0x000fe2000efa1270 */
[----:B------:R-:W-:Y:S01]  /*e7c0*/  ULDC UR7, c[0x0][0x228] ;  /* 0x00008a0000077ab9 */ /* 0x000fe20000000800 */
[----:B0-----:R-:W-:-:S04]  /*e7d0*/  IMAD.WIDE R4, R15, 0x2, R54 ;  /* 0x000000020f047825 */ /* 0x001fc800078e0236 */
        /* <DEDUP_REMOVED lines=10> */
[----:B0-----:R-:W-:Y:S01]  /*e880*/  PRMT R5, R30, 0x7632, R5 ;  /* 0x000076321e057816 */ /* 0x001fe20000000005 */
[----:B-1----:R-:W-:-:S04]  /*e890*/  IMAD.WIDE R8, R15, 0x2, R54 ;  /* 0x000000020f087825 */ /* 0x002fc800078e0236 */
        /* <DEDUP_REMOVED lines=9> */
[----:B0-----:R-:W-:Y:S01]  /*e930*/  PRMT R9, R27, 0x7632, R9 ;  /* 0x000076321b097816 */ /* 0x001fe20000000009 */
[----:B-1----:R-:W-:-:S04]  /*e940*/  IMAD.WIDE R4, R15, 0x2, R54 ;  /* 0x000000020f047825 */ /* 0x002fc800078e0236 */
        /* <DEDUP_REMOVED lines=9> */
[----:B------:R-:W-:Y:S01]  /*e9e0*/  VIADD R12, R2, 0x2c ;  /* 0x0000002c020c7836 */ /* 0x000fe20000000000 */
[----:B------:R-:W-:Y:S01]  /*e9f0*/  ULDC UR8, c[0x0][0x228] ;  /* 0x00008a0000087ab9 */ /* 0x000fe20000000800 */
        /* <DEDUP_REMOVED lines=20> */
[----:B0-----:R-:W-:Y:S01]  /*eb40*/  IMAD.WIDE R4, R13, 0x2, R54 ;  /* 0x000000020d047825 */ /* 0x001fe200078e0236 */
[----:B------:R-:W-:Y:S01]  /*eb50*/  ISETP.LT.AND P4, PT, R3, UR4, !P4 ;  /* 0x0000000403007c0c */ /* 0x000fe2000e781270 */
[----:B------:R-:W-:Y:S01]  /*eb60*/  ULDC UR4, c[0x0][0x228] ;  /* 0x00008a0000047ab9 */ /* 0x000fe20000000800 */
[----:B------:R-:W-:Y:S01]  /*eb70*/  ULDC UR7, c[0x0][0x228] ;  /* 0x00008a0000077ab9 */ /* 0x000fe20000000800 */
[----:B-1----:R-:W-:-:S02]  /*eb80*/  IMAD.WIDE R6, R13, 0x2, R56 ;  /* 0x000000020d067825 */ /* 0x002fc400078e0238 */
[----:B------:R0:W-:Y:S01]  /*eb90*/  @P3 STG.E.U16 desc[UR14][R4.64], R36 ;  /* 0x0000002404003986 */ /* 0x0001e2000c10150e */
[----:B------:R-:W-:Y:S01]  /*eba0*/  ISETP.GE.AND P3, PT, R8, UR5, PT ;  /* 0x0000000508007c0c */ /* 0x000fe2000bf66270 */
[----:B------:R-:W-:Y:S01]  /*ebb0*/  IMAD.WIDE R8, R15, 0x2, R54 ;  /* 0x000000020f087825 */ /* 0x000fe200078e0236 */
[----:B---3--:R-:W-:Y:S02]  /*ebc0*/  PRMT R11, R36, 0x7632, R11 ;  /* 0x00007632240b7816 */ /* 0x008fe4000000000b */
[----:B------:R-:W-:Y:S01]  /*ebd0*/  PRMT R14, R39, 0x7632, R14 ;  /* 0x00007632270e7816 */ /* 0x000fe2000000000e */
[C---:B------:R-:W-:Y:S02]  /*ebe0*/  VIADD R10, R2.reuse, 0x2e ;  /* 0x0000002e020a7836 */ /* 0x040fe40000000000 */
[----:B------:R1:W-:Y:S01]  /*ebf0*/  @P1 STG.E.U16 desc[UR14][R6.64], R11 ;  /* 0x0000000b06001986 */ /* 0x0003e2000c10150e */
[----:B------:R-:W-:Y:S02]  /*ec00*/  VIADD R13, R2, 0x30 ;  /* 0x00000030020d7836 */ /* 0x000fe40000000000 */
[----:B------:R-:W-:Y:S01]  /*ec10*/  ISETP.GE.AND P1, PT, R10, UR5, PT ;  /* 0x000000050a007c0c */ /* 0x000fe2000bf26270 */
        /* <DEDUP_REMOVED lines=133> */
[----:B------:R-:W-:-:S04]  /*f470*/  IMAD.WIDE R10, R13, 0x2, R56 ;  /* 0x000000020d0a7825 */ /* 0x000fc800078e0238 */
[----:B0-----:R-:W-:-:S04]  /*f480*/  IMAD.WIDE R4, R15, 0x2, R56 ;  /* 0x000000020f047825 */ /* 0x001fc800078e0238 */
[----:B-1----:R-:W-:-:S04]  /*f490*/  IMAD.WIDE R8, R15, 0x2, R54 ;  /* 0x000000020f087825 */ /* 0x002fc800078e0236 */
[C---:B------:R-:W-:Y:S01]  /*f4a0*/  IMAD.WIDE R6, R13.reuse, 0x2, R54 ;  /* 0x000000020d067825 */ /* 0x040fe200078e0236 */
[----:B------:R0:W-:Y:S01]  /*f4b0*/  @P5 STG.E.U16 desc[UR14][R8.64], R46 ;  /* 0x0000002e08005986 */ /* 0x0001e2000c10150e */
[----:B------:R-:W-:Y:S02]  /*f4c0*/  ISETP.GE.AND P5, PT, R12, UR5, PT ;  /* 0x000000050c007c0c */ /* 0x000fe4000bfa6270 */
[----:B------:R-:W-:Y:S01]  /*f4d0*/  VIADD R13, R13, UR6 ;  /* 0x000000060d0d7c36 */ /* 0x000fe20008000000 */
[----:B------:R1:W-:Y:S01]  /*f4e0*/  @P0 STG.E.U16 desc[UR14][R4.64], R14 ;  /* 0x0000000e04000986 */ /* 0x0003e2000c10150e */
[----:B------:R-:W-:Y:S02]  /*f4f0*/  VIADD R12, R2, 0x3d ;  /* 0x0000003d020c7836 */ /* 0x000fe40000000000 */
[----:B------:R-:W-:Y:S01]  /*f500*/  VIADD R15, R13, UR6 ;  /* 0x000000060d0f7c36 */ /* 0x000fe20008000000 */
[----:B------:R3:W-:Y:S01]  /*f510*/  @P3 STG.E.U16 desc[UR14][R6.64], R43 ;  /* 0x0000002b06003986 */ /* 0x0007e2000c10150e */
[----:B------:R-:W-:Y:S01]  /*f520*/  ISETP.LT.AND P3, PT, R0, UR4, !P1 ;  /* 0x0000000400007c0c */ /* 0x000fe2000cf61270 */
[----:B------:R-:W-:Y:S01]  /*f530*/  ULDC UR4, c[0x0][0x228] ;  /* 0x00008a0000047ab9 */ /* 0x000fe20000000800 */
[----:B------:R-:W-:Y:S01]  /*f540*/  ISETP.LT.AND P1, PT, R3, UR7, !P1 ;  /* 0x0000000703007c0c */ /* 0x000fe2000cf21270 */
[----:B0-----:R-:W-:Y:S01]  /*f550*/  VIADD R8, R2, 0x3a ;  /* 0x0000003a02087836 */ /* 0x001fe20000000000 */
[----:B------:R-:W-:Y:S01]  /*f560*/  PRMT R9, R43, 0x7632, R9 ;  /* 0x000076322b097816 */ /* 0x000fe20000000009 */
[----:B------:R-:W-:Y:S01]  /*f570*/  ULDC UR7, c[0x0][0x228] ;  /* 0x00008a0000077ab9 */ /* 0x000fe20000000800 */
[----:B-1----:R-:W-:-:S02]  /*f580*/  IMAD.WIDE R4, R13, 0x2, R54 ;  /* 0x000000020d047825 */ /* 0x002fc400078e0236 */
[----:B------:R-:W-:Y:S01]  /*f590*/  ISETP.GE.AND P0, PT, R8, UR5, PT ;  /* 0x0000000508007c0c */ /* 0x000fe2000bf06270 */
[----:B------:R0:W-:Y:S01]  /*f5a0*/  @P6 STG.E.U16 desc[UR14][R10.64], R9 ;  /* 0x000000090a006986 */ /* 0x0001e2000c10150e */
[----:B------:R-:W-:Y:S01]  /*f5b0*/  ISETP.LT.AND P6, PT, R0, UR8, !P4 ;  /* 0x0000000800007c0c */ /* 0x000fe2000e7c1270 */
[----:B---3--:R-:W-:Y:S01]  /*f5c0*/  IMAD.WIDE R6, R13, 0x2, R56 ;  /* 0x000000020d067825 */ /* 0x008fe200078e0238 */
[----:B------:R-:W-:Y:S01]  /*f5d0*/  ISETP.LT.AND P4, PT, R3, UR4, !P4 ;  /* 0x0000000403007c0c */ /* 0x000fe2000e781270 */
[----:B------:R1:W-:Y:S01]  /*f5e0*/  @P3 STG.E.U16 desc[UR14][R4.64], R47 ;  /* 0x0000002f04003986 */ /* 0x0003e2000c10150e */
[----:B------:R-:W-:Y:S01]  /*f5f0*/  ULDC UR4, c[0x0][0x228] ;  /* 0x00008a0000047ab9 */ /* 0x000fe20000000800 */
[----:B------:R-:W-:Y:S01]  /*f600*/  ULDC UR8, c[0x0][0x228] ;  /* 0x00008a0000087ab9 */ /* 0x000fe20000000800 */
[----:B------:R-:W-:Y:S01]  /*f610*/  VIADD R13, R2, 0x3c ;  /* 0x0000003c020d7836 */ /* 0x000fe20000000000 */
[----:B--2---:R-:W-:Y:S02]  /*f620*/  PRMT R14, R20, 0x7632, R14 ;  /* 0x00007632140e7816 */ /* 0x004fe4000000000e */
[----:B0-----:R-:W-:Y:S01]  /*f630*/  PRMT R11, R47, 0x7632, R11 ;  /* 0x000076322f0b7816 */ /* 0x001fe2000000000b */
[----:B------:R-:W-:-:S02]  /*f640*/  VIADD R10, R2, 0x3b ;  /* 0x0000003b020a7836 */ /* 0x000fc40000000000 */
[----:B------:R-:W-:Y:S01]  /*f650*/  IMAD.WIDE R8, R15, 0x2, R54 ;  /* 0x000000020f087825 */ /* 0x000fe200078e0236 */
[----:B-1----:R-:W-:Y:S01]  /*f660*/  PRMT R5, R48, 0x7632, R5 ;  /* 0x0000763230057816 */ /* 0x002fe20000000005 */
[----:B------:R0:W-:Y:S01]  /*f670*/  @P1 STG.E.U16 desc[UR14][R6.64], R11 ;  /* 0x0000000b06001986 */ /* 0x0001e2000c10150e */
[----:B------:R-:W-:Y:S01]  /*f680*/  ISETP.LT.AND P1, PT, R0, UR4, !P5 ;  /* 0x0000000400007c0c */ /* 0x000fe2000ef21270 */
[----:B------:R-:W-:Y:S01]  /*f690*/  ULDC UR4, c[0x0][0x228] ;  /* 0x00008a0000047ab9 */ /* 0x000fe20000000800 */
[----:B------:R-:W-:Y:S01]  /*f6a0*/  ISETP.GE.AND P3, PT, R10, UR5, PT ;  /* 0x000000050a007c0c */ /* 0x000fe2000bf66270 */
[----:B------:R1:W-:Y:S01]  /*f6b0*/  @P6 STG.E.U16 desc[UR14][R8.64], R48 ;  /* 0x0000003008006986 */ /* 0x0003e2000c10150e */
[C---:B------:R-:W-:Y:S01]  /*f6c0*/  ISETP.LT.AND P5, PT, R3.reuse, UR7, !P5 ;  /* 0x0000000703007c0c */ /* 0x040fe2000efa1270 */
[----:B------:R-:W-:Y:S01]  /*f6d0*/  ULDC UR7, c[0x0][0x228] ;  /* 0x00008a0000077ab9 */ /* 0x000fe20000000800 */
[----:B------:R-:W-:Y:S01]  /*f6e0*/  ISETP.LT.AND P6, PT, R0, UR8, !P0 ;  /* 0x0000000800007c0c */ /* 0x000fe2000c7c1270 */
[----:B------:R-:W-:Y:S01]  /*f6f0*/  ULDC UR8, c[0x0][0x228] ;  /* 0x00008a0000087ab9 */ /* 0x000fe20000000800 */
[----:B------:R-:W-:Y:S01]  /*f700*/  ISETP.LT.AND P0, PT, R3, UR4, !P0 ;  /* 0x0000000403007c0c */ /* 0x000fe2000c701270 */
[----:B------:R-:W-:Y:S01]  /*f710*/  VIADD R2, R2, 0x3e ;  /* 0x0000003e02027836 */ /* 0x000fe20000000000 */
[----:B------:R-:W-:Y:S01]  /*f720*/  ULDC UR4, c[0x0][0x228] ;  /* 0x00008a0000047ab9 */ /* 0x000fe20000000800 */
[----:B0-----:R-:W-:-:S04]  /*f730*/  IMAD.WIDE R10, R15, 0x2, R56 ;  /* 0x000000020f0a7825 */ /* 0x001fc800078e0238 */
[----:B------:R-:W-:Y:S01]  /*f740*/  VIADD R15, R15, UR6 ;  /* 0x000000060f0f7c36 */ /* 0x000fe20008000000 */
[----:B------:R0:W-:Y:S01]  /*f750*/  @P4 STG.E.U16 desc[UR14][R10.64], R5 ;  /* 0x000000050a004986 */ /* 0x0001e2000c10150e */
[----:B------:R-:W-:Y:S02]  /*f760*/  ISETP.GE.AND P4, PT, R13, UR5, PT ;  /* 0x000000050d007c0c */ /* 0x000fe4000bf86270 */
[C---:B------:R-:W-:Y:S02]  /*f770*/  VIADD R17, R15.reuse, UR6 ;  /* 0x000000060f117c36 */ /* 0x040fe40008000000 */
[----:B------:R-:W-:-:S04]  /*f780*/  IMAD.WIDE R6, R15, 0x2, R56 ;  /* 0x000000020f067825 */ /* 0x000fc800078e0238 */
[----:B-1----:R-:W-:-:S04]  /*f790*/  IMAD.WIDE R8, R17, 0x2, R54 ;  /* 0x0000000211087825 */ /* 0x002fc800078e0236 */
[----:B0-----:R-:W-:-:S04]  /*f7a0*/  IMAD.WIDE R4, R15, 0x2, R54 ;  /* 0x000000020f047825 */ /* 0x001fc800078e0236 */
[----:B------:R-:W-:Y:S01]  /*f7b0*/  VIADD R11, R17, UR6 ;  /* 0x00000006110b7c36 */ /* 0x000fe20008000000 */
[----:B------:R0:W-:Y:S01]  /*f7c0*/  @P1 STG.E.U16 desc[UR14][R4.64], R20 ;  /* 0x0000001404001986 */ /* 0x0001e2000c10150e */
[----:B------:R-:W-:Y:S02]  /*f7d0*/  ISETP.GE.AND P1, PT, R12, UR5, PT ;  /* 0x000000050c007c0c */ /* 0x000fe4000bf26270 */
[----:B------:R-:W-:Y:S01]  /*f7e0*/  VIADD R13, R11, UR6 ;  /* 0x000000060b0d7c36 */ /* 0x000fe20008000000 */
[----:B------:R1:W-:Y:S01]  /*f7f0*/  @P5 STG.E.U16 desc[UR14][R6.64], R14 ;  /* 0x0000000e06005986 */ /* 0x0003e2000c10150e */
[C---:B------:R-:W-:Y:S01]  /*f800*/  ISETP.LT.AND P5, PT, R0.reuse, UR7, !P3 ;  /* 0x0000000700007c0c */ /* 0x040fe2000dfa1270 */
[----:B------:R-:W-:Y:S01]  /*f810*/  ULDC UR7, c[0x0][0x228] ;  /* 0x00008a0000077ab9 */ /* 0x000fe20000000800 */
[----:B------:R-:W-:Y:S01]  /*f820*/  ISETP.LT.AND P3, PT, R3, UR8, !P3 ;  /* 0x0000000803007c0c */ /* 0x000fe2000df61270 */
[----:B------:R2:W-:Y:S01]  /*f830*/  @P6 STG.E.U16 desc[UR14][R8.64], R49 ;  /* 0x0000003108006986 */ /* 0x0005e2000c10150e */
[----:B------:R-:W-:Y:S01]  /*f840*/  ISETP.LT.AND P6, PT, R0, UR9, !P4 ;  /* 0x0000000900007c0c */ /* 0x000fe2000e7c1270 */
[----:B------:R-:W-:Y:S01]  /*f850*/  ULDC UR8, c[0x0][0x228] ;  /* 0x00008a0000087ab9 */ /* 0x000fe20000000800 */
[----:B------:R-:W-:Y:S01]  /*f860*/  PRMT R12, R49, 0x7632, R12 ;  /* 0x00007632310c7816 */ /* 0x000fe2000000000c */
[----:B0-----:R-:W-:-:S04]  /*f870*/  IMAD.WIDE R4, R17, 0x2, R56 ;  /* 0x0000000211047825 */ /* 0x001fc800078e0238 */
[----:B-1----:R-:W-:Y:S01]  /*f880*/  IMAD.WIDE R6, R11, 0x2, R54 ;  /* 0x000000020b067825 */ /* 0x002fe200078e0236 */
[----:B------:R-:W-:Y:S01]  /*f890*/  PRMT R14, R21, 0x7632, R14 ;  /* 0x00007632150e7816 */ /* 0x000fe2000000000e */
[----:B------:R-:W-:Y:S01]  /*f8a0*/  @P0 STG.E.U16 desc[UR14][R4.64], R12 ;  /* 0x0000000c04000986 */ /* 0x000fe2000c10150e */
[----:B------:R-:W-:Y:S01]  /*f8b0*/  ISETP.GE.AND P0, PT, R2, UR5, PT ;  /* 0x0000000502007c0c */ /* 0x000fe2000bf06270 */
[----:B--2---:R-:W-:Y:S01]  /*f8c0*/  IMAD.WIDE R8, R11, 0x2, R56 ;  /* 0x000000020b087825 */ /* 0x004fe200078e0238 */
[----:B------:R-:W-:Y:S01]  /*f8d0*/  ULDC UR5, c[0x0][0x228] ;  /* 0x00008a0000057ab9 */ /* 0x000fe20000000800 */
[----:B------:R0:W-:Y:S01]  /*f8e0*/  @P5 STG.E.U16 desc[UR14][R6.64], R21 ;  /* 0x0000001506005986 */ /* 0x0001e2000c10150e */
[C---:B------:R-:W-:Y:S01]  /*f8f0*/  ISETP.LT.AND P5, PT, R0.reuse, UR5, !P0 ;  /* 0x0000000500007c0c */ /* 0x040fe2000c7a1270 */
[----:B------:R-:W-:Y:S01]  /*f900*/  IMAD.WIDE R10, R13, 0x2, R54 ;  /* 0x000000020d0a7825 */ /* 0x000fe200078e0236 */
[----:B------:R-:W-:Y:S01]  /*f910*/  ULDC UR5, c[0x0][0x228] ;  /* 0x00008a0000057ab9 */ /* 0x000fe20000000800 */
[----:B------:R-:W-:Y:S01]  /*f920*/  @P3 STG.E.U16 desc[UR14][R8.64], R14 ;  /* 0x0000000e08003986 */ /* 0x000fe2000c10150e */
[C---:B------:R-:W-:Y:S01]  /*f930*/  ISETP.LT.AND P3, PT, R0.reuse, UR7, !P2 ;  /* 0x0000000700007c0c */ /* 0x040fe2000d761270 */
[----:B------:R-:W-:Y:S01]  /*f940*/  ULDC UR7, c[0x0][0x228] ;  /* 0x00008a0000077ab9 */ /* 0x000fe20000000800 */
[C---:B------:R-:W-:Y:S01]  /*f950*/  ISETP.LT.AND P2, PT, R3.reuse, UR8, !P2 ;  /* 0x0000000803007c0c */ /* 0x040fe2000d741270 */
[----:B------:R1:W-:Y:S01]  /*f960*/  @P6 STG.E.U16 desc[UR14][R10.64], R50 ;  /* 0x000000320a006986 */ /* 0x0003e2000c10150e */
[----:B------:R-:W-:Y:S01]  /*f970*/  ISETP.LT.AND P6, PT, R0, UR4, !P1 ;  /* 0x0000000400007c0c */ /* 0x000fe2000cfc1270 */
[----:B------:R-:W-:Y:S01]  /*f980*/  ULDC UR4, c[0x0][0x228] ;  /* 0x00008a0000047ab9 */ /* 0x000fe20000000800 */
[----:B------:R-:W-:Y:S01]  /*f990*/  ISETP.LT.AND P1, PT, R3, UR5, !P1 ;  /* 0x0000000503007c0c */ /* 0x000fe2000cf21270 */
[----:B0-----:R-:W-:Y:S01]  /*f9a0*/  VIADD R7, R13, UR6 ;  /* 0x000000060d077c36 */ /* 0x001fe20008000000 */
[----:B------:R-:W-:-:S02]  /*f9b0*/  ISETP.LT.AND P4, PT, R3, UR4, !P4 ;  /* 0x0000000403007c0c */ /* 0x000fc4000e781270 */
[----:B------:R-:W-:Y:S01]  /*f9c0*/  ISETP.LT.AND P0, PT, R3, UR7, !P0 ;  /* 0x0000000703007c0c */ /* 0x000fe2000c701270 */
[----:B------:R-:W-:Y:S01]  /*f9d0*/  IMAD.WIDE R2, R13, 0x2, R56 ;  /* 0x000000020d027825 */ /* 0x000fe200078e0238 */
[----:B------:R-:W-:Y:S02]  /*f9e0*/  PRMT R0, R22, 0x7632, R0 ;  /* 0x0000763216007816 */ /* 0x000fe40000000000 */
[----:B------:R-:W-:Y:S01]  /*f9f0*/  PRMT R12, R51, 0x7632, R12 ;  /* 0x00007632330c7816 */ /* 0x000fe2000000000c */
[C---:B-1----:R-:W-:Y:S01]  /*fa00*/  VIADD R11, R7.reuse, UR6 ;  /* 0x00000006070b7c36 */ /* 0x042fe20008000000 */
[----:B------:R-:W-:Y:S01]  /*fa10*/  PRMT R50, R50, 0x7632, R50 ;  /* 0x0000763232327816 */ /* 0x000fe20000000032 */
[----:B------:R-:W-:-:S04]  /*fa20*/  IMAD.WIDE R4, R7, 0x2, R54 ;  /* 0x0000000207047825 */ /* 0x000fc800078e0236 */
[----:B------:R-:W-:Y:S01]  /*fa30*/  VIADD R13, R11, UR6 ;  /* 0x000000060b0d7c36 */ /* 0x000fe20008000000 */
[----:B------:R0:W-:Y:S01]  /*fa40*/  @P4 STG.E.U16 desc[UR14][R2.64], R50 ;  /* 0x0000003202004986 */ /* 0x0001e2000c10150e */
[----:B------:R-:W-:-:S03]  /*fa50*/  IMAD.WIDE R6, R7, 0x2, R56 ;  /* 0x0000000207067825 */ /* 0x000fc600078e0238 */
        /* <DEDUP_REMOVED lines=9> */
[----:B------:R-:W-:Y:S05]  /*faf0*/  @!P2 EXIT ;  /* 0x000000000000a94d */ /* 0x000fea0003800000 */
[----:B------:R-:W-:-:S05]  /*fb00*/  PRMT R28, R23, 0x7632, R28 ;  /* 0x00007632171c7816 */ /* 0x000fca000000001c */
[----:B------:R-:W-:Y:S01]  /*fb10*/  STG.E.U16 desc[UR14][R56.64], R28 ;  /* 0x0000001c38007986 */ /* 0x000fe2000c10150e */
[----:B------:R-:W-:Y:S05]  /*fb20*/  EXIT ;  /* 0x000000000000794d */ /* 0x000fea0003800000 */
.L_x_2:
[----:B------:R-:W-:-:S00]  /*fb30*/  BRA `(.L_x_2) ;  /* 0xfffffffc00fc7947 */ /* 0x000fc0000383ffff */
[----:B------:R-:W-:-:S00]  /*fb40*/  NOP ;  /* 0x0000000000007918 */ /* 0x000fc00000000000 */
        /* <DEDUP_REMOVED lines=11> */
.L_x_3:


//--------------------- .nv.shared.matmul_kernel  --------------------------
	.section	.nv.shared.matmul_kernel,"aw",@nobits
	.sectionflags	@""
	.align	16
	.zero		1024


//--------------------- .nv.shared.reserved.0     --------------------------
	.section	.nv.shared.reserved.0,"aw",@nobits
	.weak		__nv_reservedSMEM_offset_0_alias
	.size		__nv_reservedSMEM_offset_0_alias, 0, 0
	.other		__nv_reservedSMEM_offset_0_alias,@"STO_CUDA_RESERVED_SHARED STV_DEFAULT"
__nv_reservedSMEM_offset_0_alias:
	.zero		0


//--------------------- .nv.constant0.matmul_kernel --------------------------
	.section	.nv.constant0.matmul_kernel,"a",@progbits
	.sectionflags	@""
	.align	4
.nv.constant0.matmul_kernel:
	.zero		608


//--------------------- SYMBOLS --------------------------

	.type		.nv.reservedSmem.offset0,@object
	.size		.nv.reservedSmem.offset0,0x4
